	.target	sm_100a

	.elftype	@"ET_EXEC"


//--------------------- .note.nv.tkinfo           --------------------------
	.section	.note.nv.tkinfo,"",@"SHT_NOTE"
	.sectionflags	@"SHF_NOTE_NV_TKINFO"
	.tkinfo
        /*0018*/ 	.word	0x00000002
        /*0030*/ 	.string	""
        /*0030*/ 	.string	"ptxas"
        /*0030*/ 	.string	"Cuda compilation tools, release 13.0, V13.0.88"
        /*0030*/ 	.string	"Build cuda_13.0.r13.0/compiler.36424714_0"
        /*0030*/ 	.string	"-arch sm_100a -m 64 "



//--------------------- .note.nv.cuinfo           --------------------------
	.section	.note.nv.cuinfo,"",@"SHT_NOTE"
	.sectionflags	@"SHF_NOTE_NV_CUINFO"
        /*0018*/ 	.short	0x0002
        /*001a*/ 	.short	0x0064
        /*001c*/ 	.short	0x0082
	.zero		2


//--------------------- .nv.info                  --------------------------
	.section	.nv.info,"",@"SHT_CUDA_INFO"
	.align	4


	//----- nvinfo : EIATTR_REGCOUNT
	.align		4
        /*0000*/ 	.byte	0x04, 0x2f
        /*0002*/ 	.short	(.L_19 - .L_18)
	.align		4
.L_18:
        /*0004*/ 	.word	index@(_ZN7cutlass13device_kernelINS_4gemm6kernel13GemmUniversalIN4cute5tupleIJiiiiEEENS1_10collective13CollectiveMmaINS1_35MainloopSm100TmaUmmaWarpSpecializedILi8ELi2ELi4ENS5_IJNS4_1CILi2EEENSA_ILi1EEESC_EEEEENS5_IJNSA_ILi128EEENSA_ILi256EEENSA_ILi64EEEEEENS_6half_tENS5_IJlSC_lEEESJ_SK_NS4_8TiledMMAINS4_8MMA_AtomIJNS4_26SM100_MMA_F16BF16_2x1SM_SSISJ_SJ_fLi128ELi256ELNS4_4UMMA5MajorE0ELSP_0ELNSO_7ScaleInE0ELSQ_0EEEEEENS4_6LayoutINS5_IJSC_SC_SC_EEENS5_IJNSA_ILi0EEESV_SV_EEEEENS5_IJNS4_10UnderscoreESY_SY_EEEEENS4_18SM100_TMA_2SM_LOADENS4_14ComposedLayoutINS4_7SwizzleILi3ELi4ELi3EEENS4_18smem_ptr_flag_bitsILi16EEENST_INS5_IJNSA_ILi8EEESH_EEENS5_IJSH_SC_EEEEEEEvNS4_8identityES11_S1B_vS1C_EENS_8epilogue10collective18CollectiveEpilogueINS1E_23Sm100TmaWarpSpecializedILi4ELi2ELi32ELb1ELb0EEEJNS5_IJSH_SG_SH_EEENS5_IJNST_ISH_SC_EENST_INS5_IJNSA_ILi32EEESB_EEENS5_IJSC_SF_EEEEEEEESJ_SK_SJ_SK_NS1E_6fusion15FusionCallbacksIS1I_NS1Q_13LinCombEltActINS1E_6thread4SiLuESJ_fSJ_fLNS_15FloatRoundStyleE2EEES1J_S1P_JEEENS4_5SM1004TMEM4LOAD26SM100_TMEM_LOAD_32dp32b32xENS4_13SM90_TMA_LOADENS12_INS13_ILi2ELi4ELi3EEES16_NST_INS5_IJS17_S1L_EEENS5_IJS1L_SC_EEEEEEENS4_39AutoVectorizingCopyWithAssumedAlignmentILi128EEENS4_14SM90_TMA_STOREES27_S29_S29_EEEvvEEEEvNT_6ParamsE)
        /*0008*/ 	.word	0x000000a2


	//----- nvinfo : EIATTR_FRAME_SIZE
	.align		4
.L_19:
        /*000c*/ 	.byte	0x04, 0x11
        /*000e*/ 	.short	(.L_21 - .L_20)
	.align		4
.L_20:
        /*0010*/ 	.word	index@($__internal_3_$__cuda_sm20_rcp_rn_f32_slowpath)
        /*0014*/ 	.word	0x00000000


	//----- nvinfo : EIATTR_FRAME_SIZE
	.align		4
.L_21:
        /*0018*/ 	.byte	0x04, 0x11
        /*001a*/ 	.short	(.L_23 - .L_22)
	.align		4
.L_22:
        /*001c*/ 	.word	index@($__internal_2_$__cuda_sm10x_tcgen05_guardrail_trap_unallocated_columns_being_dealloced)
        /*0020*/ 	.word	0x00000000


	//----- nvinfo : EIATTR_FRAME_SIZE
	.align		4
.L_23:
        /*0024*/ 	.byte	0x04, 0x11
        /*0026*/ 	.short	(.L_25 - .L_24)
	.align		4
.L_24:
        /*0028*/ 	.word	index@($__internal_1_$__cuda_sm10x_tcgen05_guardrail_trap_phase_invalid_during_alloc)
        /*002c*/ 	.word	0x00000000


	//----- nvinfo : EIATTR_FRAME_SIZE
	.align		4
.L_25:
        /*0030*/ 	.byte	0x04, 0x11
        /*0032*/ 	.short	(.L_27 - .L_26)
	.align		4
.L_26:
        /*0034*/ 	.word	index@($__internal_0_$__cuda_sm10x_tcgen05_guardrail_trap_col_being_dealloced_not_returned_by_alloc)
        /*0038*/ 	.word	0x00000000


	//----- nvinfo : EIATTR_FRAME_SIZE
	.align		4
.L_27:
        /*003c*/ 	.byte	0x04, 0x11
        /*003e*/ 	.short	(.L_29 - .L_28)
	.align		4
.L_28:
        /*0040*/ 	.word	index@(_ZN7cutlass13device_kernelINS_4gemm6kernel13GemmUniversalIN4cute5tupleIJiiiiEEENS1_10collective13CollectiveMmaINS1_35MainloopSm100TmaUmmaWarpSpecializedILi8ELi2ELi4ENS5_IJNS4_1CILi2EEENSA_ILi1EEESC_EEEEENS5_IJNSA_ILi128EEENSA_ILi256EEENSA_ILi64EEEEEENS_6half_tENS5_IJlSC_lEEESJ_SK_NS4_8TiledMMAINS4_8MMA_AtomIJNS4_26SM100_MMA_F16BF16_2x1SM_SSISJ_SJ_fLi128ELi256ELNS4_4UMMA5MajorE0ELSP_0ELNSO_7ScaleInE0ELSQ_0EEEEEENS4_6LayoutINS5_IJSC_SC_SC_EEENS5_IJNSA_ILi0EEESV_SV_EEEEENS5_IJNS4_10UnderscoreESY_SY_EEEEENS4_18SM100_TMA_2SM_LOADENS4_14ComposedLayoutINS4_7SwizzleILi3ELi4ELi3EEENS4_18smem_ptr_flag_bitsILi16EEENST_INS5_IJNSA_ILi8EEESH_EEENS5_IJSH_SC_EEEEEEEvNS4_8identityES11_S1B_vS1C_EENS_8epilogue10collective18CollectiveEpilogueINS1E_23Sm100TmaWarpSpecializedILi4ELi2ELi32ELb1ELb0EEEJNS5_IJSH_SG_SH_EEENS5_IJNST_ISH_SC_EENST_INS5_IJNSA_ILi32EEESB_EEENS5_IJSC_SF_EEEEEEEESJ_SK_SJ_SK_NS1E_6fusion15FusionCallbacksIS1I_NS1Q_13LinCombEltActINS1E_6thread4SiLuESJ_fSJ_fLNS_15FloatRoundStyleE2EEES1J_S1P_JEEENS4_5SM1004TMEM4LOAD26SM100_TMEM_LOAD_32dp32b32xENS4_13SM90_TMA_LOADENS12_INS13_ILi2ELi4ELi3EEES16_NST_INS5_IJS17_S1L_EEENS5_IJS1L_SC_EEEEEEENS4_39AutoVectorizingCopyWithAssumedAlignmentILi128EEENS4_14SM90_TMA_STOREES27_S29_S29_EEEvvEEEEvNT_6ParamsE)
        /*0044*/ 	.word	0x00000000


	//----- nvinfo : EIATTR_MIN_STACK_SIZE
	.align		4
.L_29:
        /*0048*/ 	.byte	0x04, 0x12
        /*004a*/ 	.short	(.L_31 - .L_30)
	.align		4
.L_30:
        /*004c*/ 	.word	index@(_ZN7cutlass13device_kernelINS_4gemm6kernel13GemmUniversalIN4cute5tupleIJiiiiEEENS1_10collective13CollectiveMmaINS1_35MainloopSm100TmaUmmaWarpSpecializedILi8ELi2ELi4ENS5_IJNS4_1CILi2EEENSA_ILi1EEESC_EEEEENS5_IJNSA_ILi128EEENSA_ILi256EEENSA_ILi64EEEEEENS_6half_tENS5_IJlSC_lEEESJ_SK_NS4_8TiledMMAINS4_8MMA_AtomIJNS4_26SM100_MMA_F16BF16_2x1SM_SSISJ_SJ_fLi128ELi256ELNS4_4UMMA5MajorE0ELSP_0ELNSO_7ScaleInE0ELSQ_0EEEEEENS4_6LayoutINS5_IJSC_SC_SC_EEENS5_IJNSA_ILi0EEESV_SV_EEEEENS5_IJNS4_10UnderscoreESY_SY_EEEEENS4_18SM100_TMA_2SM_LOADENS4_14ComposedLayoutINS4_7SwizzleILi3ELi4ELi3EEENS4_18smem_ptr_flag_bitsILi16EEENST_INS5_IJNSA_ILi8EEESH_EEENS5_IJSH_SC_EEEEEEEvNS4_8identityES11_S1B_vS1C_EENS_8epilogue10collective18CollectiveEpilogueINS1E_23Sm100TmaWarpSpecializedILi4ELi2ELi32ELb1ELb0EEEJNS5_IJSH_SG_SH_EEENS5_IJNST_ISH_SC_EENST_INS5_IJNSA_ILi32EEESB_EEENS5_IJSC_SF_EEEEEEEESJ_SK_SJ_SK_NS1E_6fusion15FusionCallbacksIS1I_NS1Q_13LinCombEltActINS1E_6thread4SiLuESJ_fSJ_fLNS_15FloatRoundStyleE2EEES1J_S1P_JEEENS4_5SM1004TMEM4LOAD26SM100_TMEM_LOAD_32dp32b32xENS4_13SM90_TMA_LOADENS12_INS13_ILi2ELi4ELi3EEES16_NST_INS5_IJS17_S1L_EEENS5_IJS1L_SC_EEEEEEENS4_39AutoVectorizingCopyWithAssumedAlignmentILi128EEENS4_14SM90_TMA_STOREES27_S29_S29_EEEvvEEEEvNT_6ParamsE)
        /*0050*/ 	.word	0x00000000
.L_31:


//--------------------- .nv.compat                --------------------------
	.section	.nv.compat,"",@"SHT_CUDA_COMPAT_INFO"
	.align	4
        /*0000*/ 	.byte	0x02, 0x09, 0x01, 0x00, 0x02, 0x02, 0x02, 0x00, 0x02, 0x05, 0x05, 0x00, 0x03, 0x07, 0x01, 0x01
        /*0010*/ 	.byte	0x02, 0x03, 0x01, 0x00, 0x02, 0x06, 0x01, 0x00, 0x04, 0x0b, 0x08, 0x00, 0x09, 0x00, 0x00, 0x00
        /*0020*/ 	.byte	0x00, 0x00, 0x00, 0x00


//--------------------- .nv.info._ZN7cutlass13device_kernelINS_4gemm6kernel13GemmUniversalIN4cute5tupleIJiiiiEEENS1_10collective13CollectiveMmaINS1_35MainloopSm100TmaUmmaWarpSpecializedILi8ELi2ELi4ENS5_IJNS4_1CILi2EEENSA_ILi1EEESC_EEEEENS5_IJNSA_ILi128EEENSA_ILi256EEENSA_ILi64EEEEEENS_6half_tENS5_IJlSC_lEEESJ_SK_NS4_8TiledMMAINS4_8MMA_AtomIJNS4_26SM100_MMA_F16BF16_2x1SM_SSISJ_SJ_fLi128ELi256ELNS4_4UMMA5MajorE0ELSP_0ELNSO_7ScaleInE0ELSQ_0EEEEEENS4_6LayoutINS5_IJSC_SC_SC_EEENS5_IJNSA_ILi0EEESV_SV_EEEEENS5_IJNS4_10UnderscoreESY_SY_EEEEENS4_18SM100_TMA_2SM_LOADENS4_14ComposedLayoutINS4_7SwizzleILi3ELi4ELi3EEENS4_18smem_ptr_flag_bitsILi16EEENST_INS5_IJNSA_ILi8EEESH_EEENS5_IJSH_SC_EEEEEEEvNS4_8identityES11_S1B_vS1C_EENS_8epilogue10collective18CollectiveEpilogueINS1E_23Sm100TmaWarpSpecializedILi4ELi2ELi32ELb1ELb0EEEJNS5_IJSH_SG_SH_EEENS5_IJNST_ISH_SC_EENST_INS5_IJNSA_ILi32EEESB_EEENS5_IJSC_SF_EEEEEEEESJ_SK_SJ_SK_NS1E_6fusion15FusionCallbacksIS1I_NS1Q_13LinCombEltActINS1E_6thread4SiLuESJ_fSJ_fLNS_15FloatRoundStyleE2EEES1J_S1P_JEEENS4_5SM1004TMEM4LOAD26SM100_TMEM_LOAD_32dp32b32xENS4_13SM90_TMA_LOADENS12_INS13_ILi2ELi4ELi3EEES16_NST_INS5_IJS17_S1L_EEENS5_IJS1L_SC_EEEEEEENS4_39AutoVectorizingCopyWithAssumedAlignmentILi128EEENS4_14SM90_TMA_STOREES27_S29_S29_EEEvvEEEEvNT_6ParamsE --------------------------
	.section	.nv.info._ZN7cutlass13device_kernelINS_4gemm6kernel13GemmUniversalIN4cute5tupleIJiiiiEEENS1_10collective13CollectiveMmaINS1_35MainloopSm100TmaUmmaWarpSpecializedILi8ELi2ELi4ENS5_IJNS4_1CILi2EEENSA_ILi1EEESC_EEEEENS5_IJNSA_ILi128EEENSA_ILi256EEENSA_ILi64EEEEEENS_6half_tENS5_IJlSC_lEEESJ_SK_NS4_8TiledMMAINS4_8MMA_AtomIJNS4_26SM100_MMA_F16BF16_2x1SM_SSISJ_SJ_fLi128ELi256ELNS4_4UMMA5MajorE0ELSP_0ELNSO_7ScaleInE0ELSQ_0EEEEEENS4_6LayoutINS5_IJSC_SC_SC_EEENS5_IJNSA_ILi0EEESV_SV_EEEEENS5_IJNS4_10UnderscoreESY_SY_EEEEENS4_18SM100_TMA_2SM_LOADENS4_14ComposedLayoutINS4_7SwizzleILi3ELi4ELi3EEENS4_18smem_ptr_flag_bitsILi16EEENST_INS5_IJNSA_ILi8EEESH_EEENS5_IJSH_SC_EEEEEEEvNS4_8identityES11_S1B_vS1C_EENS_8epilogue10collective18CollectiveEpilogueINS1E_23Sm100TmaWarpSpecializedILi4ELi2ELi32ELb1ELb0EEEJNS5_IJSH_SG_SH_EEENS5_IJNST_ISH_SC_EENST_INS5_IJNSA_ILi32EEESB_EEENS5_IJSC_SF_EEEEEEEESJ_SK_SJ_SK_NS1E_6fusion15FusionCallbacksIS1I_NS1Q_13LinCombEltActINS1E_6thread4SiLuESJ_fSJ_fLNS_15FloatRoundStyleE2EEES1J_S1P_JEEENS4_5SM1004TMEM4LOAD26SM100_TMEM_LOAD_32dp32b32xENS4_13SM90_TMA_LOADENS12_INS13_ILi2ELi4ELi3EEES16_NST_INS5_IJS17_S1L_EEENS5_IJS1L_SC_EEEEEEENS4_39AutoVectorizingCopyWithAssumedAlignmentILi128EEENS4_14SM90_TMA_STOREES27_S29_S29_EEEvvEEEEvNT_6ParamsE,"",@"SHT_CUDA_INFO"
	.sectionflags	@""
	.align	4


	//----- nvinfo : EIATTR_CUDA_API_VERSION
	.align		4
        /*0000*/ 	.byte	0x04, 0x37
        /*0002*/ 	.short	(.L_33 - .L_32)
.L_32:
        /*0004*/ 	.word	0x00000082


	//----- nvinfo : EIATTR_KPARAM_INFO
	.align		4
.L_33:
        /*0008*/ 	.byte	0x04, 0x17
        /*000a*/ 	.short	(.L_35 - .L_34)
.L_34:
        /*000c*/ 	.word	0x00000000
        /*0010*/ 	.short	0x0000
        /*0012*/ 	.short	0x0000
        /*0014*/ 	.byte	0x00, 0xf0, 0x01, 0x20


	//----- nvinfo : EIATTR_AT_ENTRY_FRAGMENTS
	.align		4
.L_35:
        /*0018*/ 	.byte	0x04, 0x4f
        /*001a*/ 	.short	(.L_37 - .L_36)


	//   ....[0]....
.L_36:
        /*001c*/ 	.word	0x00000007


	//----- nvinfo : EIATTR_RESERVED_SMEM_USED
	.align		4
.L_37:
        /*0020*/ 	.byte	0x01, 0x41
	.zero		2


	//----- nvinfo : EIATTR_SPARSE_MMA_MASK
	.align		4
        /*0024*/ 	.byte	0x03, 0x50
        /*0026*/ 	.short	0x0000


	//----- nvinfo : EIATTR_TCGEN05_2CTA_USED
	.align		4
        /*0028*/ 	.byte	0x01, 0x52
	.zero		2


	//----- nvinfo : EIATTR_MAXREG_COUNT
	.align		4
        /*002c*/ 	.byte	0x03, 0x1b
        /*002e*/ 	.short	0x00ff


	//----- nvinfo : EIATTR_NUM_BARRIERS
	.align		4
        /*0030*/ 	.byte	0x02, 0x4c
        /*0032*/ 	.byte	0x07
	.zero		1


	//----- nvinfo : EIATTR_EXTERNS
	.align		4
        /*0034*/ 	.byte	0x04, 0x0f
        /*0036*/ 	.short	(.L_39 - .L_38)


	//   ....[0]....
	.align		4
.L_38:
        /*0038*/ 	.word	index@(__assertfail)


	//----- nvinfo : EIATTR_MERCURY_ISA_VERSION
	.align		4
.L_39:
        /*003c*/ 	.byte	0x03, 0x5f
        /*003e*/ 	.short	0x0101


	//----- nvinfo : EIATTR_INT_WARP_WIDE_INSTR_OFFSETS
	.align		4
        /*0040*/ 	.byte	0x04, 0x31
        /*0042*/ 	.short	(.L_41 - .L_40)


	//   ....[0]....
.L_40:
        /*0044*/ 	.word	0x00000d60


	//   ....[1]....
        /*0048*/ 	.word	0x00000e00


	//   ....[2]....
        /*004c*/ 	.word	0x00002150


	//   ....[3]....
        /*0050*/ 	.word	0x00004260


	//   ....[4]....
        /*0054*/ 	.word	0x00004290


	//   ....[5]....
        /*0058*/ 	.word	0x000042e0


	//   ....[6]....
        /*005c*/ 	.word	0x00004c00


	//   ....[7]....
        /*0060*/ 	.word	0x00004c20


	//   ....[8]....
        /*0064*/ 	.word	0x00004d00


	//   ....[9]....
        /*0068*/ 	.word	0x00004dc0


	//   ....[10]....
        /*006c*/ 	.word	0x00004de0


	//   ....[11]....
        /*0070*/ 	.word	0x00004eb0


	//   ....[12]....
        /*0074*/ 	.word	0x00004fa0


	//   ....[13]....
        /*0078*/ 	.word	0x00004fc0


	//   ....[14]....
        /*007c*/ 	.word	0x000050c0


	//   ....[15]....
        /*0080*/ 	.word	0x00005270


	//   ....[16]....
        /*0084*/ 	.word	0x00005280


	//   ....[17]....
        /*0088*/ 	.word	0x00005410


	//   ....[18]....
        /*008c*/ 	.word	0x00006380


	//----- nvinfo : EIATTR_COOP_GROUP_MASK_REGIDS
	.align		4
.L_41:
        /*0090*/ 	.byte	0x04, 0x29
        /*0092*/ 	.short	(.L_43 - .L_42)


	//   ....[0]....
.L_42:
        /*0094*/ 	.word	0xffffffff


	//   ....[1]....
        /*0098*/ 	.word	0xffffffff


	//   ....[2]....
        /*009c*/ 	.word	0xffffffff


	//   ....[3]....
        /*00a0*/ 	.word	0xffffffff


	//   ....[4]....
        /*00a4*/ 	.word	0xffffffff


	//   ....[5]....
        /*00a8*/ 	.word	0xffffffff


	//   ....[6]....
        /*00ac*/ 	.word	0xffffffff


	//   ....[7]....
        /*00b0*/ 	.word	0xffffffff


	//   ....[8]....
        /*00b4*/ 	.word	0xffffffff


	//   ....[9]....
        /*00b8*/ 	.word	0xffffffff


	//   ....[10]....
        /*00bc*/ 	.word	0xffffffff


	//   ....[11]....
        /*00c0*/ 	.word	0xffffffff


	//   ....[12]....
        /*00c4*/ 	.word	0xffffffff


	//   ....[13]....
        /*00c8*/ 	.word	0xffffffff


	//----- nvinfo : EIATTR_COOP_GROUP_INSTR_OFFSETS
	.align		4
.L_43:
        /*00cc*/ 	.byte	0x04, 0x28
        /*00ce*/ 	.short	(.L_45 - .L_44)


	//   ....[0]....
.L_44:
        /*00d0*/ 	.word	0x000000c0


	//   ....[1]....
        /*00d4*/ 	.word	0x000004d0


	//   ....[2]....
        /*00d8*/ 	.word	0x000006d0


	//   ....[3]....
        /*00dc*/ 	.word	0x00000860


	//   ....[4]....
        /*00e0*/ 	.word	0x00000950


	//   ....[5]....
        /*00e4*/ 	.word	0x00000ab0


	//   ....[6]....
        /*00e8*/ 	.word	0x00000c40


	//   ....[7]....
        /*00ec*/ 	.word	0x00000e80


	//   ....[8]....
        /*00f0*/ 	.word	0x00002030


	//   ....[9]....
        /*00f4*/ 	.word	0x00003050


	//   ....[10]....
        /*00f8*/ 	.word	0x00003520


	//   ....[11]....
        /*00fc*/ 	.word	0x00003550


	//   ....[12]....
        /*0100*/ 	.word	0x00004170


	//   ....[13]....
        /*0104*/ 	.word	0x00004380


	//----- nvinfo : EIATTR_VRC_CTA_INIT_COUNT
	.align		4
.L_45:
        /*0108*/ 	.byte	0x02, 0x4a
        /*010a*/ 	.byte	0x80
	.zero		1


	//----- nvinfo : EIATTR_SYSCALL_OFFSETS
	.align		4
        /*010c*/ 	.byte	0x04, 0x46
        /*010e*/ 	.short	(.L_47 - .L_46)


	//   ....[0]....
.L_46:
        /*0110*/ 	.word	0x00005e60


	//   ....[1]....
        /*0114*/ 	.word	0x00005f50


	//   ....[2]....
        /*0118*/ 	.word	0x00006890


	//----- nvinfo : EIATTR_MBARRIER_INSTR_OFFSETS
	.align		4
.L_47:
        /*011c*/ 	.byte	0x04, 0x39
        /*011e*/ 	.short	(.L_49 - .L_48)


	//   ....[0]....
.L_48:
        /*0120*/ 	.word	0x000005c0
        /*0124*/ 	.word	0x000000ff
        /*0128*/ 	.word	0x00000000
        /*012c*/ 	.short	0x0100
        /*012e*/ 	.byte	0x08
	.zero		1


	//   ....[1]....
        /*0130*/ 	.word	0x000005d0
        /*0134*/ 	.word	0x000000ff
        /*0138*/ 	.word	0x00000040
        /*013c*/ 	.short	0x0100
        /*013e*/ 	.byte	0x08
	.zero		1


	//   ....[2]....
        /*0140*/ 	.word	0x000005e0
        /*0144*/ 	.word	0x000000ff
        /*0148*/ 	.word	0x00000008
        /*014c*/ 	.short	0x0100
        /*014e*/ 	.byte	0x08
	.zero		1


	//   ....[3]....
        /*0150*/ 	.word	0x000005f0
        /*0154*/ 	.word	0x000000ff
        /*0158*/ 	.word	0x00000048
        /*015c*/ 	.short	0x0100
        /*015e*/ 	.byte	0x08
	.zero		1


	//   ....[4]....
        /*0160*/ 	.word	0x00000600
        /*0164*/ 	.word	0x000000ff
        /*0168*/ 	.word	0x00000010
        /*016c*/ 	.short	0x0100
        /*016e*/ 	.byte	0x08
	.zero		1


	//   ....[5]....
        /*0170*/ 	.word	0x00000610
        /*0174*/ 	.word	0x000000ff
        /*0178*/ 	.word	0x00000050
        /*017c*/ 	.short	0x0100
        /*017e*/ 	.byte	0x08
	.zero		1


	//   ....[6]....
        /*0180*/ 	.word	0x00000620
        /*0184*/ 	.word	0x000000ff
        /*0188*/ 	.word	0x00000018
        /*018c*/ 	.short	0x0100
        /*018e*/ 	.byte	0x08
	.zero		1


	//   ....[7]....
        /*0190*/ 	.word	0x00000630
        /*0194*/ 	.word	0x000000ff
        /*0198*/ 	.word	0x00000058
        /*019c*/ 	.short	0x0100
        /*019e*/ 	.byte	0x08
	.zero		1


	//   ....[8]....
        /*01a0*/ 	.word	0x00000640
        /*01a4*/ 	.word	0x000000ff
        /*01a8*/ 	.word	0x00000020
        /*01ac*/ 	.short	0x0100
        /*01ae*/ 	.byte	0x08
	.zero		1


	//   ....[9]....
        /*01b0*/ 	.word	0x00000650
        /*01b4*/ 	.word	0x000000ff
        /*01b8*/ 	.word	0x00000060
        /*01bc*/ 	.short	0x0100
        /*01be*/ 	.byte	0x08
	.zero		1


	//   ....[10]....
        /*01c0*/ 	.word	0x00000660
        /*01c4*/ 	.word	0x000000ff
        /*01c8*/ 	.word	0x00000028
        /*01cc*/ 	.short	0x0100
        /*01ce*/ 	.byte	0x08
	.zero		1


	//   ....[11]....
        /*01d0*/ 	.word	0x00000670
        /*01d4*/ 	.word	0x000000ff
        /*01d8*/ 	.word	0x00000068
        /*01dc*/ 	.short	0x0100
        /*01de*/ 	.byte	0x08
	.zero		1


	//   ....[12]....
        /*01e0*/ 	.word	0x00000680
        /*01e4*/ 	.word	0x000000ff
        /*01e8*/ 	.word	0x00000030
        /*01ec*/ 	.short	0x0100
        /*01ee*/ 	.byte	0x08
	.zero		1


	//   ....[13]....
        /*01f0*/ 	.word	0x00000690
        /*01f4*/ 	.word	0x000000ff
        /*01f8*/ 	.word	0x00000070
        /*01fc*/ 	.short	0x0100
        /*01fe*/ 	.byte	0x08
	.zero		1


	//   ....[14]....
        /*0200*/ 	.word	0x000006a0
        /*0204*/ 	.word	0x000000ff
        /*0208*/ 	.word	0x00000038
        /*020c*/ 	.short	0x0100
        /*020e*/ 	.byte	0x08
	.zero		1


	//   ....[15]....
        /*0210*/ 	.word	0x000006b0
        /*0214*/ 	.word	0x000000ff
        /*0218*/ 	.word	0x00000078
        /*021c*/ 	.short	0x0100
        /*021e*/ 	.byte	0x08
	.zero		1


	//   ....[16]....
        /*0220*/ 	.word	0x000007d0
        /*0224*/ 	.word	0x000000ff
        /*0228*/ 	.word	0x00000080
        /*022c*/ 	.short	0x0100
        /*022e*/ 	.byte	0x09
	.zero		1


	//   ....[17]....
        /*0230*/ 	.word	0x000007e0
        /*0234*/ 	.word	0x000000ff
        /*0238*/ 	.word	0x000000a0
        /*023c*/ 	.short	0x0100
        /*023e*/ 	.byte	0x09
	.zero		1


	//   ....[18]....
        /*0240*/ 	.word	0x000007f0
        /*0244*/ 	.word	0x000000ff
        /*0248*/ 	.word	0x00000088
        /*024c*/ 	.short	0x0100
        /*024e*/ 	.byte	0x09
	.zero		1


	//   ....[19]....
        /*0250*/ 	.word	0x00000800
        /*0254*/ 	.word	0x000000ff
        /*0258*/ 	.word	0x000000a8
        /*025c*/ 	.short	0x0100
        /*025e*/ 	.byte	0x09
	.zero		1


	//   ....[20]....
        /*0260*/ 	.word	0x00000810
        /*0264*/ 	.word	0x000000ff
        /*0268*/ 	.word	0x00000090
        /*026c*/ 	.short	0x0100
        /*026e*/ 	.byte	0x09
	.zero		1


	//   ....[21]....
        /*0270*/ 	.word	0x00000820
        /*0274*/ 	.word	0x000000ff
        /*0278*/ 	.word	0x000000b0
        /*027c*/ 	.short	0x0100
        /*027e*/ 	.byte	0x09
	.zero		1


	//   ....[22]....
        /*0280*/ 	.word	0x00000830
        /*0284*/ 	.word	0x000000ff
        /*0288*/ 	.word	0x00000098
        /*028c*/ 	.short	0x0100
        /*028e*/ 	.byte	0x09
	.zero		1


	//   ....[23]....
        /*0290*/ 	.word	0x00000840
        /*0294*/ 	.word	0x000000ff
        /*0298*/ 	.word	0x000000b8
        /*029c*/ 	.short	0x0100
        /*029e*/ 	.byte	0x09
	.zero		1


	//   ....[24]....
        /*02a0*/ 	.word	0x00000920
        /*02a4*/ 	.word	0x000000ff
        /*02a8*/ 	.word	0x000000c0
        /*02ac*/ 	.short	0x0100
        /*02ae*/ 	.byte	0x08
	.zero		1


	//   ....[25]....
        /*02b0*/ 	.word	0x00000930
        /*02b4*/ 	.word	0x000000ff
        /*02b8*/ 	.word	0x000000c8
        /*02bc*/ 	.short	0x0100
        /*02be*/ 	.byte	0x08
	.zero		1


	//   ....[26]....
        /*02c0*/ 	.word	0x00000a60
        /*02c4*/ 	.word	0x000000ff
        /*02c8*/ 	.word	0x000000d0
        /*02cc*/ 	.short	0x0100
        /*02ce*/ 	.byte	0x08
	.zero		1


	//   ....[27]....
        /*02d0*/ 	.word	0x00000a70
        /*02d4*/ 	.word	0x000000ff
        /*02d8*/ 	.word	0x000000e0
        /*02dc*/ 	.short	0x0100
        /*02de*/ 	.byte	0x08
	.zero		1


	//   ....[28]....
        /*02e0*/ 	.word	0x00000a80
        /*02e4*/ 	.word	0x000000ff
        /*02e8*/ 	.word	0x000000d8
        /*02ec*/ 	.short	0x0100
        /*02ee*/ 	.byte	0x08
	.zero		1


	//   ....[29]....
        /*02f0*/ 	.word	0x00000a90
        /*02f4*/ 	.word	0x000000ff
        /*02f8*/ 	.word	0x000000e8
        /*02fc*/ 	.short	0x0100
        /*02fe*/ 	.byte	0x08
	.zero		1


	//   ....[30]....
        /*0300*/ 	.word	0x00000bb0
        /*0304*/ 	.word	0x000000ff
        /*0308*/ 	.word	0x000000f0
        /*030c*/ 	.short	0x0100
        /*030e*/ 	.byte	0x09
	.zero		1


	//   ....[31]....
        /*0310*/ 	.word	0x00000bc0
        /*0314*/ 	.word	0x000000ff
        /*0318*/ 	.word	0x00000110
        /*031c*/ 	.short	0x0100
        /*031e*/ 	.byte	0x09
	.zero		1


	//   ....[32]....
        /*0320*/ 	.word	0x00000bd0
        /*0324*/ 	.word	0x000000ff
        /*0328*/ 	.word	0x000000f8
        /*032c*/ 	.short	0x0100
        /*032e*/ 	.byte	0x09
	.zero		1


	//   ....[33]....
        /*0330*/ 	.word	0x00000be0
        /*0334*/ 	.word	0x000000ff
        /*0338*/ 	.word	0x00000118
        /*033c*/ 	.short	0x0100
        /*033e*/ 	.byte	0x09
	.zero		1


	//   ....[34]....
        /*0340*/ 	.word	0x00000bf0
        /*0344*/ 	.word	0x000000ff
        /*0348*/ 	.word	0x00000100
        /*034c*/ 	.short	0x0100
        /*034e*/ 	.byte	0x09
	.zero		1


	//   ....[35]....
        /*0350*/ 	.word	0x00000c00
        /*0354*/ 	.word	0x000000ff
        /*0358*/ 	.word	0x00000120
        /*035c*/ 	.short	0x0100
        /*035e*/ 	.byte	0x09
	.zero		1


	//   ....[36]....
        /*0360*/ 	.word	0x00000c10
        /*0364*/ 	.word	0x000000ff
        /*0368*/ 	.word	0x00000108
        /*036c*/ 	.short	0x0100
        /*036e*/ 	.byte	0x09
	.zero		1


	//   ....[37]....
        /*0370*/ 	.word	0x00000c20
        /*0374*/ 	.word	0x000000ff
        /*0378*/ 	.word	0x00000128
        /*037c*/ 	.short	0x0100
        /*037e*/ 	.byte	0x09
	.zero		1


	//   ....[38]....
        /*0380*/ 	.word	0x00000d10
        /*0384*/ 	.word	0x000000ff
        /*0388*/ 	.word	0x00000130
        /*038c*/ 	.short	0x0100
        /*038e*/ 	.byte	0x08
	.zero		1


	//   ....[39]....
        /*0390*/ 	.word	0x00000d20
        /*0394*/ 	.word	0x000000ff
        /*0398*/ 	.word	0x00000140
        /*039c*/ 	.short	0x0100
        /*039e*/ 	.byte	0x08
	.zero		1


	//   ....[40]....
        /*03a0*/ 	.word	0x00000d30
        /*03a4*/ 	.word	0x000000ff
        /*03a8*/ 	.word	0x00000138
        /*03ac*/ 	.short	0x0100
        /*03ae*/ 	.byte	0x08
	.zero		1


	//   ....[41]....
        /*03b0*/ 	.word	0x00000d40
        /*03b4*/ 	.word	0x000000ff
        /*03b8*/ 	.word	0x00000148
        /*03bc*/ 	.short	0x0100
        /*03be*/ 	.byte	0x08
	.zero		1


	//   ....[42]....
        /*03c0*/ 	.word	0x00000e30
        /*03c4*/ 	.word	0x000000ff
        /*03c8*/ 	.word	0x00000150
        /*03cc*/ 	.short	0x0100
        /*03ce*/ 	.byte	0x07
	.zero		1


	//   ....[43]....
        /*03d0*/ 	.word	0x00001820
        /*03d4*/ 	.word	0x00000002
        /*03d8*/ 	.word	0x00000140
        /*03dc*/ 	.short	0x010a
        /*03de*/ 	.byte	0xff
	.zero		1


	//   ....[44]....
        /*03e0*/ 	.word	0x00001850
        /*03e4*/ 	.word	0x00000002
        /*03e8*/ 	.word	0x00000130
        /*03ec*/ 	.short	0x0101
        /*03ee*/ 	.byte	0xff
	.zero		1


	//   ....[45]....
        /*03f0*/ 	.word	0x00001920
        /*03f4*/ 	.word	0x000000ff
        /*03f8*/ 	.word	0x00000040
        /*03fc*/ 	.short	0x010a
        /*03fe*/ 	.byte	0x08
	.zero		1


	//   ....[46]....
        /*0400*/ 	.word	0x00001a20
        /*0404*/ 	.word	0x000000ff
        /*0408*/ 	.word	0x00000040
        /*040c*/ 	.short	0x010a
        /*040e*/ 	.byte	0x21
	.zero		1


	//   ....[47]....
        /*0410*/ 	.word	0x00001bd0
        /*0414*/ 	.word	0x000000ff
        /*0418*/ 	.word	0x00000040
        /*041c*/ 	.short	0x010a
        /*041e*/ 	.byte	0x08
	.zero		1


	//   ....[48]....
        /*0420*/ 	.word	0x00001cf0
        /*0424*/ 	.word	0x000000ff
        /*0428*/ 	.word	0x000000c8
        /*042c*/ 	.short	0x0101
        /*042e*/ 	.byte	0x06
	.zero		1


	//   ....[49]....
        /*0430*/ 	.word	0x00001d00
        /*0434*/ 	.word	0x000000ff
        /*0438*/ 	.word	0x00000040
        /*043c*/ 	.short	0x010a
        /*043e*/ 	.byte	0x08
	.zero		1


	//   ....[50]....
        /*0440*/ 	.word	0x00001d80
        /*0444*/ 	.word	0x000000ff
        /*0448*/ 	.word	0x00000040
        /*044c*/ 	.short	0x010a
        /*044e*/ 	.byte	0x11
	.zero		1


	//   ....[51]....
        /*0450*/ 	.word	0x00001f10
        /*0454*/ 	.word	0x000000ff
        /*0458*/ 	.word	0x00000040
        /*045c*/ 	.short	0x010a
        /*045e*/ 	.byte	0x08
	.zero		1


	//   ....[52]....
        /*0460*/ 	.word	0x00002060
        /*0464*/ 	.word	0x00000002
        /*0468*/ 	.word	0x000000d0
        /*046c*/ 	.short	0x010a
        /*046e*/ 	.byte	0xff
	.zero		1


	//   ....[53]....
        /*0470*/ 	.word	0x00002120
        /*0474*/ 	.word	0x00000002
        /*0478*/ 	.word	0x00000000
        /*047c*/ 	.short	0x0101
        /*047e*/ 	.byte	0xff
	.zero		1


	//   ....[54]....
        /*0480*/ 	.word	0x00002680
        /*0484*/ 	.word	0x000000ff
        /*0488*/ 	.word	0x00000000
        /*048c*/ 	.short	0x010a
        /*048e*/ 	.byte	0x04
	.zero		1


	//   ....[55]....
        /*0490*/ 	.word	0x00002710
        /*0494*/ 	.word	0x000000ff
        /*0498*/ 	.word	0x00000000
        /*049c*/ 	.short	0x010a
        /*049e*/ 	.byte	0x04
	.zero		1


	//   ....[56]....
        /*04a0*/ 	.word	0x000027a0
        /*04a4*/ 	.word	0x000000ff
        /*04a8*/ 	.word	0x00000000
        /*04ac*/ 	.short	0x010a
        /*04ae*/ 	.byte	0x04
	.zero		1


	//   ....[57]....
        /*04b0*/ 	.word	0x00002830
        /*04b4*/ 	.word	0x000000ff
        /*04b8*/ 	.word	0x00000000
        /*04bc*/ 	.short	0x010a
        /*04be*/ 	.byte	0x04
	.zero		1


	//   ....[58]....
        /*04c0*/ 	.word	0x000028c0
        /*04c4*/ 	.word	0x000000ff
        /*04c8*/ 	.word	0x00000000
        /*04cc*/ 	.short	0x010a
        /*04ce*/ 	.byte	0x04
	.zero		1


	//   ....[59]....
        /*04d0*/ 	.word	0x00002950
        /*04d4*/ 	.word	0x000000ff
        /*04d8*/ 	.word	0x00000000
        /*04dc*/ 	.short	0x010a
        /*04de*/ 	.byte	0x04
	.zero		1


	//   ....[60]....
        /*04e0*/ 	.word	0x000029e0
        /*04e4*/ 	.word	0x000000ff
        /*04e8*/ 	.word	0x00000000
        /*04ec*/ 	.short	0x010a
        /*04ee*/ 	.byte	0x04
	.zero		1


	//   ....[61]....
        /*04f0*/ 	.word	0x00002a80
        /*04f4*/ 	.word	0x00000000
        /*04f8*/ 	.word	0x00000000
        /*04fc*/ 	.short	0x010a
        /*04fe*/ 	.byte	0xff
	.zero		1


	//   ....[62]....
        /*0500*/ 	.word	0x00002bb0
        /*0504*/ 	.word	0x00000000
        /*0508*/ 	.word	0x00000130
        /*050c*/ 	.short	0x010a
        /*050e*/ 	.byte	0xff
	.zero		1


	//   ....[63]....
        /*0510*/ 	.word	0x00002c20
        /*0514*/ 	.word	0x00000000
        /*0518*/ 	.word	0x00000000
        /*051c*/ 	.short	0x0101
        /*051e*/ 	.byte	0xff
	.zero		1


	//   ....[64]....
        /*0520*/ 	.word	0x00002c40
        /*0524*/ 	.word	0x000000ff
        /*0528*/ 	.word	0x000000e0
        /*052c*/ 	.short	0x010a
        /*052e*/ 	.byte	0x05
	.zero		1


	//   ....[65]....
        /*0530*/ 	.word	0x00002d60
        /*0534*/ 	.word	0x00000000
        /*0538*/ 	.word	0x000000d0
        /*053c*/ 	.short	0x010a
        /*053e*/ 	.byte	0xff
	.zero		1


	//   ....[66]....
        /*0540*/ 	.word	0x00002e60
        /*0544*/ 	.word	0x00000000
        /*0548*/ 	.word	0x00000000
        /*054c*/ 	.short	0x0101
        /*054e*/ 	.byte	0xff
	.zero		1


	//   ....[67]....
        /*0550*/ 	.word	0x00002ef0
        /*0554*/ 	.word	0x000000ff
        /*0558*/ 	.word	0x000000e0
        /*055c*/ 	.short	0x0106
        /*055e*/ 	.byte	0x05
	.zero		1


	//   ....[68]....
        /*0560*/ 	.word	0x00002f10
        /*0564*/ 	.word	0x000000ff
        /*0568*/ 	.word	0x000000e0
        /*056c*/ 	.short	0x010a
        /*056e*/ 	.byte	0x05
	.zero		1


	//   ....[69]....
        /*0570*/ 	.word	0x00002fa0
        /*0574*/ 	.word	0x000000ff
        /*0578*/ 	.word	0x000000e0
        /*057c*/ 	.short	0x0106
        /*057e*/ 	.byte	0x04
	.zero		1


	//   ....[70]....
        /*0580*/ 	.word	0x00002fe0
        /*0584*/ 	.word	0x00000000
        /*0588*/ 	.word	0x000000e0
        /*058c*/ 	.short	0x010a
        /*058e*/ 	.byte	0xff
	.zero		1


	//   ....[71]....
        /*0590*/ 	.word	0x00003220
        /*0594*/ 	.word	0x000000ff
        /*0598*/ 	.word	0x00000008
        /*059c*/ 	.short	0x010a
        /*059e*/ 	.byte	0x06
	.zero		1


	//   ....[72]....
        /*05a0*/ 	.word	0x00003240
        /*05a4*/ 	.word	0x000000ff
        /*05a8*/ 	.word	0x00000008
        /*05ac*/ 	.short	0x010a
        /*05ae*/ 	.byte	0x06
	.zero		1


	//   ....[73]....
        /*05b0*/ 	.word	0x000033d0
        /*05b4*/ 	.word	0x000000ff
        /*05b8*/ 	.word	0x00000008
        /*05bc*/ 	.short	0x010a
        /*05be*/ 	.byte	0x06
	.zero		1


	//   ....[74]....
        /*05c0*/ 	.word	0x000033f0
        /*05c4*/ 	.word	0x000000ff
        /*05c8*/ 	.word	0x00000008
        /*05cc*/ 	.short	0x010a
        /*05ce*/ 	.byte	0x06
	.zero		1


	//   ....[75]....
        /*05d0*/ 	.word	0x000034b0
        /*05d4*/ 	.word	0x000000ff
        /*05d8*/ 	.word	0x00000000
        /*05dc*/ 	.short	0x0101
        /*05de*/ 	.byte	0x07
	.zero		1


	//   ....[76]....
        /*05e0*/ 	.word	0x000037f0
        /*05e4*/ 	.word	0x00000000
        /*05e8*/ 	.word	0x000000d0
        /*05ec*/ 	.short	0x010a
        /*05ee*/ 	.byte	0xff
	.zero		1


	//   ....[77]....
        /*05f0*/ 	.word	0x000038b0
        /*05f4*/ 	.word	0x00000000
        /*05f8*/ 	.word	0x00000000
        /*05fc*/ 	.short	0x0101
        /*05fe*/ 	.byte	0xff
	.zero		1


	//   ....[78]....
        /*0600*/ 	.word	0x00003970
        /*0604*/ 	.word	0x000000ff
        /*0608*/ 	.word	0x00000000
        /*060c*/ 	.short	0x010a
        /*060e*/ 	.byte	0x08
	.zero		1


	//   ....[79]....
        /*0610*/ 	.word	0x00003980
        /*0614*/ 	.word	0x000000ff
        /*0618*/ 	.word	0x00000110
        /*061c*/ 	.short	0x010a
        /*061e*/ 	.byte	0x09
	.zero		1


	//   ....[80]....
        /*0620*/ 	.word	0x00003a30
        /*0624*/ 	.word	0x000000ff
        /*0628*/ 	.word	0x00000000
        /*062c*/ 	.short	0x010a
        /*062e*/ 	.byte	0x08
	.zero		1


	//   ....[81]....
        /*0630*/ 	.word	0x00003b60
        /*0634*/ 	.word	0x000000ff
        /*0638*/ 	.word	0x00000000
        /*063c*/ 	.short	0x010a
        /*063e*/ 	.byte	0x1e
	.zero		1


	//   ....[82]....
        /*0640*/ 	.word	0x00003e60
        /*0644*/ 	.word	0x000000ff
        /*0648*/ 	.word	0x00000000
        /*064c*/ 	.short	0x010a
        /*064e*/ 	.byte	0x08
	.zero		1


	//   ....[83]....
        /*0650*/ 	.word	0x00003ef0
        /*0654*/ 	.word	0x000000ff
        /*0658*/ 	.word	0x00000000
        /*065c*/ 	.short	0x010a
        /*065e*/ 	.byte	0x08
	.zero		1


	//   ....[84]....
        /*0660*/ 	.word	0x00003f80
        /*0664*/ 	.word	0x000000ff
        /*0668*/ 	.word	0x00000000
        /*066c*/ 	.short	0x010a
        /*066e*/ 	.byte	0x08
	.zero		1


	//   ....[85]....
        /*0670*/ 	.word	0x00004020
        /*0674*/ 	.word	0x00000000
        /*0678*/ 	.word	0x00000000
        /*067c*/ 	.short	0x010a
        /*067e*/ 	.byte	0xff
	.zero		1


	//   ....[86]....
        /*0680*/ 	.word	0x00004060
        /*0684*/ 	.word	0x00000000
        /*0688*/ 	.word	0x00000000
        /*068c*/ 	.short	0x010a
        /*068e*/ 	.byte	0xff
	.zero		1


	//   ....[87]....
        /*0690*/ 	.word	0x000040d0
        /*0694*/ 	.word	0x000000ff
        /*0698*/ 	.word	0x00000000
        /*069c*/ 	.short	0x0101
        /*069e*/ 	.byte	0x05
	.zero		1


	//   ....[88]....
        /*06a0*/ 	.word	0x00004110
        /*06a4*/ 	.word	0x000000ff
        /*06a8*/ 	.word	0x00000150
        /*06ac*/ 	.short	0x010a
        /*06ae*/ 	.byte	0x07
	.zero		1


	//   ....[89]....
        /*06b0*/ 	.word	0x00004160
        /*06b4*/ 	.word	0x000000ff
        /*06b8*/ 	.word	0x00000000
        /*06bc*/ 	.short	0x0101
        /*06be*/ 	.byte	0x05
	.zero		1


	//   ....[90]....
        /*06c0*/ 	.word	0x000045b0
        /*06c4*/ 	.word	0x00000000
        /*06c8*/ 	.word	0x000000d0
        /*06cc*/ 	.short	0x010a
        /*06ce*/ 	.byte	0xff
	.zero		1


	//   ....[91]....
        /*06d0*/ 	.word	0x00004670
        /*06d4*/ 	.word	0x00000000
        /*06d8*/ 	.word	0x00000000
        /*06dc*/ 	.short	0x0101
        /*06de*/ 	.byte	0xff
	.zero		1


	//   ....[92]....
        /*06e0*/ 	.word	0x00004990
        /*06e4*/ 	.word	0x000000ff
        /*06e8*/ 	.word	0x000000c8
        /*06ec*/ 	.short	0x010a
        /*06ee*/ 	.byte	0x07
	.zero		1


	//   ....[93]....
        /*06f0*/ 	.word	0x00004b80
        /*06f4*/ 	.word	0x000000ff
        /*06f8*/ 	.word	0x000000a0
        /*06fc*/ 	.short	0x010a
        /*06fe*/ 	.byte	0x07
	.zero		1


	//   ....[94]....
        /*0700*/ 	.word	0x00004d70
        /*0704*/ 	.word	0x000000ff
        /*0708*/ 	.word	0x00000080
        /*070c*/ 	.short	0x010b
        /*070e*/ 	.byte	0x07
	.zero		1


	//   ....[95]....
        /*0710*/ 	.word	0x00004d80
        /*0714*/ 	.word	0x000000ff
        /*0718*/ 	.word	0x00000000
        /*071c*/ 	.short	0x0101
        /*071e*/ 	.byte	0x0e
	.zero		1


	//   ....[96]....
        /*0720*/ 	.word	0x00004d90
        /*0724*/ 	.word	0x000000ff
        /*0728*/ 	.word	0x000000a8
        /*072c*/ 	.short	0x010a
        /*072e*/ 	.byte	0x07
	.zero		1


	//   ....[97]....
        /*0730*/ 	.word	0x00004f40
        /*0734*/ 	.word	0x000000ff
        /*0738*/ 	.word	0x00000088
        /*073c*/ 	.short	0x010b
        /*073e*/ 	.byte	0x07
	.zero		1


	//   ....[98]....
        /*0740*/ 	.word	0x00004f50
        /*0744*/ 	.word	0x000000ff
        /*0748*/ 	.word	0x00000000
        /*074c*/ 	.short	0x0101
        /*074e*/ 	.byte	0x0e
	.zero		1


	//   ....[99]....
        /*0750*/ 	.word	0x00004f60
        /*0754*/ 	.word	0x000000ff
        /*0758*/ 	.word	0x000000b0
        /*075c*/ 	.short	0x010a
        /*075e*/ 	.byte	0x07
	.zero		1


	//   ....[100]....
        /*0760*/ 	.word	0x00005150
        /*0764*/ 	.word	0x000000ff
        /*0768*/ 	.word	0x00000090
        /*076c*/ 	.short	0x010b
        /*076e*/ 	.byte	0x07
	.zero		1


	//   ....[101]....
        /*0770*/ 	.word	0x000051c0
        /*0774*/ 	.word	0x000000ff
        /*0778*/ 	.word	0x00000000
        /*077c*/ 	.short	0x0101
        /*077e*/ 	.byte	0x0e
	.zero		1


	//   ....[102]....
        /*0780*/ 	.word	0x000051d0
        /*0784*/ 	.word	0x000000ff
        /*0788*/ 	.word	0x000000b8
        /*078c*/ 	.short	0x010a
        /*078e*/ 	.byte	0x07
	.zero		1


	//   ....[103]....
        /*0790*/ 	.word	0x00005470
        /*0794*/ 	.word	0x000000ff
        /*0798*/ 	.word	0x00000098
        /*079c*/ 	.short	0x010b
        /*079e*/ 	.byte	0x07
	.zero		1


	//   ....[104]....
        /*07a0*/ 	.word	0x00005490
        /*07a4*/ 	.word	0x000000ff
        /*07a8*/ 	.word	0x00000000
        /*07ac*/ 	.short	0x0101
        /*07ae*/ 	.byte	0x0d
	.zero		1


	//   ....[105]....
        /*07b0*/ 	.word	0x000054c0
        /*07b4*/ 	.word	0x000000ff
        /*07b8*/ 	.word	0x000000a0
        /*07bc*/ 	.short	0x010a
        /*07be*/ 	.byte	0x07
	.zero		1


	//   ....[106]....
        /*07c0*/ 	.word	0x000054e0
        /*07c4*/ 	.word	0x000000ff
        /*07c8*/ 	.word	0x000000a8
        /*07cc*/ 	.short	0x010a
        /*07ce*/ 	.byte	0x07
	.zero		1


	//   ....[107]....
        /*07d0*/ 	.word	0x00005500
        /*07d4*/ 	.word	0x000000ff
        /*07d8*/ 	.word	0x000000b0
        /*07dc*/ 	.short	0x010a
        /*07de*/ 	.byte	0x07
	.zero		1


	//   ....[108]....
        /*07e0*/ 	.word	0x00005540
        /*07e4*/ 	.word	0x00000000
        /*07e8*/ 	.word	0x000000b8
        /*07ec*/ 	.short	0x010a
        /*07ee*/ 	.byte	0xff
	.zero		1


	//   ....[109]....
        /*07f0*/ 	.word	0x00005800
        /*07f4*/ 	.word	0x00000000
        /*07f8*/ 	.word	0x000000d0
        /*07fc*/ 	.short	0x010a
        /*07fe*/ 	.byte	0xff
	.zero		1


	//   ....[110]....
        /*0800*/ 	.word	0x000058c0
        /*0804*/ 	.word	0x00000000
        /*0808*/ 	.word	0x00000000
        /*080c*/ 	.short	0x0101
        /*080e*/ 	.byte	0xff
	.zero		1


	//   ....[111]....
        /*0810*/ 	.word	0x00006410
        /*0814*/ 	.word	0x000000ff
        /*0818*/ 	.word	0x00000080
        /*081c*/ 	.short	0x010a
        /*081e*/ 	.byte	0x04
	.zero		1


	//   ....[112]....
        /*0820*/ 	.word	0x00006430
        /*0824*/ 	.word	0x00000003
        /*0828*/ 	.word	0x000000f0
        /*082c*/ 	.short	0x010a
        /*082e*/ 	.byte	0xff
	.zero		1


	//   ....[113]....
        /*0830*/ 	.word	0x000065d0
        /*0834*/ 	.word	0x00000002
        /*0838*/ 	.word	0x00000080
        /*083c*/ 	.short	0x010a
        /*083e*/ 	.byte	0xff
	.zero		1


	//   ....[114]....
        /*0840*/ 	.word	0x00006760
        /*0844*/ 	.word	0x00000070
        /*0848*/ 	.word	0x000000f0
        /*084c*/ 	.short	0x010a
        /*084e*/ 	.byte	0xff
	.zero		1


	//   ....[115]....
        /*0850*/ 	.word	0x00007700
        /*0854*/ 	.word	0x00000032
        /*0858*/ 	.word	0x00000000
        /*085c*/ 	.short	0x0101
        /*085e*/ 	.byte	0xff
	.zero		1


	//   ....[116]....
        /*0860*/ 	.word	0x0000a6d0
        /*0864*/ 	.word	0x00000000
        /*0868*/ 	.word	0x00000000
        /*086c*/ 	.short	0x0101
        /*086e*/ 	.byte	0xff
	.zero		1


	//   ....[117]....
        /*0870*/ 	.word	0x0000a750
        /*0874*/ 	.word	0x00000002
        /*0878*/ 	.word	0x00000080
        /*087c*/ 	.short	0x010a
        /*087e*/ 	.byte	0xff
	.zero		1


	//   ....[118]....
        /*0880*/ 	.word	0x0000a9b0
        /*0884*/ 	.word	0x00000000
        /*0888*/ 	.word	0x00000000
        /*088c*/ 	.short	0x0101
        /*088e*/ 	.byte	0xff
	.zero		1


	//   ....[119]....
        /*0890*/ 	.word	0x0000a9d0
        /*0894*/ 	.word	0x00000002
        /*0898*/ 	.word	0x00000140
        /*089c*/ 	.short	0x010a
        /*089e*/ 	.byte	0xff
	.zero		1


	//   ....[120]....
        /*08a0*/ 	.word	0x0000aa30
        /*08a4*/ 	.word	0x00000002
        /*08a8*/ 	.word	0x00000040
        /*08ac*/ 	.short	0x010a
        /*08ae*/ 	.byte	0xff
	.zero		1


	//   ....[121]....
        /*08b0*/ 	.word	0x0000aa90
        /*08b4*/ 	.word	0x00000002
        /*08b8*/ 	.word	0x00000040
        /*08bc*/ 	.short	0x010a
        /*08be*/ 	.byte	0xff
	.zero		1


	//   ....[122]....
        /*08c0*/ 	.word	0x0000aae0
        /*08c4*/ 	.word	0x00000002
        /*08c8*/ 	.word	0x000000d0
        /*08cc*/ 	.short	0x010a
        /*08ce*/ 	.byte	0xff
	.zero		1


	//   ....[123]....
        /*08d0*/ 	.word	0x0000ab40
        /*08d4*/ 	.word	0x00000000
        /*08d8*/ 	.word	0x00000000
        /*08dc*/ 	.short	0x010a
        /*08de*/ 	.byte	0xff
	.zero		1


	//   ....[124]....
        /*08e0*/ 	.word	0x0000aba0
        /*08e4*/ 	.word	0x00000000
        /*08e8*/ 	.word	0x00000000
        /*08ec*/ 	.short	0x010a
        /*08ee*/ 	.byte	0xff
	.zero		1


	//   ....[125]....
        /*08f0*/ 	.word	0x0000ac00
        /*08f4*/ 	.word	0x00000000
        /*08f8*/ 	.word	0x00000000
        /*08fc*/ 	.short	0x010a
        /*08fe*/ 	.byte	0xff
	.zero		1


	//   ....[126]....
        /*0900*/ 	.word	0x0000ac60
        /*0904*/ 	.word	0x00000000
        /*0908*/ 	.word	0x00000000
        /*090c*/ 	.short	0x010a
        /*090e*/ 	.byte	0xff
	.zero		1


	//   ....[127]....
        /*0910*/ 	.word	0x0000acc0
        /*0914*/ 	.word	0x00000000
        /*0918*/ 	.word	0x00000000
        /*091c*/ 	.short	0x010a
        /*091e*/ 	.byte	0xff
	.zero		1


	//   ....[128]....
        /*0920*/ 	.word	0x0000ad20
        /*0924*/ 	.word	0x00000000
        /*0928*/ 	.word	0x00000000
        /*092c*/ 	.short	0x010a
        /*092e*/ 	.byte	0xff
	.zero		1


	//   ....[129]....
        /*0930*/ 	.word	0x0000ad80
        /*0934*/ 	.word	0x00000000
        /*0938*/ 	.word	0x00000000
        /*093c*/ 	.short	0x010a
        /*093e*/ 	.byte	0xff
	.zero		1


	//   ....[130]....
        /*0940*/ 	.word	0x0000add0
        /*0944*/ 	.word	0x00000000
        /*0948*/ 	.word	0x00000130
        /*094c*/ 	.short	0x010a
        /*094e*/ 	.byte	0xff
	.zero		1


	//   ....[131]....
        /*0950*/ 	.word	0x0000ae30
        /*0954*/ 	.word	0x00000000
        /*0958*/ 	.word	0x000000e0
        /*095c*/ 	.short	0x010a
        /*095e*/ 	.byte	0xff
	.zero		1


	//   ....[132]....
        /*0960*/ 	.word	0x0000ae80
        /*0964*/ 	.word	0x00000000
        /*0968*/ 	.word	0x000000d0
        /*096c*/ 	.short	0x010a
        /*096e*/ 	.byte	0xff
	.zero		1


	//   ....[133]....
        /*0970*/ 	.word	0x0000aee0
        /*0974*/ 	.word	0x00000000
        /*0978*/ 	.word	0x000000e0
        /*097c*/ 	.short	0x010a
        /*097e*/ 	.byte	0xff
	.zero		1


	//   ....[134]....
        /*0980*/ 	.word	0x0000af40
        /*0984*/ 	.word	0x00000004
        /*0988*/ 	.word	0x00000008
        /*098c*/ 	.short	0x010a
        /*098e*/ 	.byte	0xff
	.zero		1


	//   ....[135]....
        /*0990*/ 	.word	0x0000b020
        /*0994*/ 	.word	0x00000002
        /*0998*/ 	.word	0x00000008
        /*099c*/ 	.short	0x010a
        /*099e*/ 	.byte	0xff
	.zero		1


	//   ....[136]....
        /*09a0*/ 	.word	0x0000b070
        /*09a4*/ 	.word	0x00000000
        /*09a8*/ 	.word	0x000000d0
        /*09ac*/ 	.short	0x010a
        /*09ae*/ 	.byte	0xff
	.zero		1


	//   ....[137]....
        /*09b0*/ 	.word	0x0000b0d0
        /*09b4*/ 	.word	0x00000000
        /*09b8*/ 	.word	0x00000110
        /*09bc*/ 	.short	0x010a
        /*09be*/ 	.byte	0xff
	.zero		1


	//   ....[138]....
        /*09c0*/ 	.word	0x0000b130
        /*09c4*/ 	.word	0x00000000
        /*09c8*/ 	.word	0x00000000
        /*09cc*/ 	.short	0x010a
        /*09ce*/ 	.byte	0xff
	.zero		1


	//   ....[139]....
        /*09d0*/ 	.word	0x0000b190
        /*09d4*/ 	.word	0x00000000
        /*09d8*/ 	.word	0x00000000
        /*09dc*/ 	.short	0x010a
        /*09de*/ 	.byte	0xff
	.zero		1


	//   ....[140]....
        /*09e0*/ 	.word	0x0000b1f0
        /*09e4*/ 	.word	0x00000000
        /*09e8*/ 	.word	0x00000000
        /*09ec*/ 	.short	0x010a
        /*09ee*/ 	.byte	0xff
	.zero		1


	//   ....[141]....
        /*09f0*/ 	.word	0x0000b250
        /*09f4*/ 	.word	0x00000000
        /*09f8*/ 	.word	0x00000000
        /*09fc*/ 	.short	0x010a
        /*09fe*/ 	.byte	0xff
	.zero		1


	//   ....[142]....
        /*0a00*/ 	.word	0x0000b2b0
        /*0a04*/ 	.word	0x00000000
        /*0a08*/ 	.word	0x00000150
        /*0a0c*/ 	.short	0x010a
        /*0a0e*/ 	.byte	0xff
	.zero		1


	//   ....[143]....
        /*0a10*/ 	.word	0x0000b300
        /*0a14*/ 	.word	0x00000000
        /*0a18*/ 	.word	0x000000d0
        /*0a1c*/ 	.short	0x010a
        /*0a1e*/ 	.byte	0xff
	.zero		1


	//   ....[144]....
        /*0a20*/ 	.word	0x0000b360
        /*0a24*/ 	.word	0x00000000
        /*0a28*/ 	.word	0x000000c8
        /*0a2c*/ 	.short	0x010a
        /*0a2e*/ 	.byte	0xff
	.zero		1


	//   ....[145]....
        /*0a30*/ 	.word	0x0000b3c0
        /*0a34*/ 	.word	0x00000000
        /*0a38*/ 	.word	0x000000a0
        /*0a3c*/ 	.short	0x010a
        /*0a3e*/ 	.byte	0xff
	.zero		1


	//   ....[146]....
        /*0a40*/ 	.word	0x0000b420
        /*0a44*/ 	.word	0x00000000
        /*0a48*/ 	.word	0x000000a8
        /*0a4c*/ 	.short	0x010a
        /*0a4e*/ 	.byte	0xff
	.zero		1


	//   ....[147]....
        /*0a50*/ 	.word	0x0000b480
        /*0a54*/ 	.word	0x00000000
        /*0a58*/ 	.word	0x000000b0
        /*0a5c*/ 	.short	0x010a
        /*0a5e*/ 	.byte	0xff
	.zero		1


	//   ....[148]....
        /*0a60*/ 	.word	0x0000b4e0
        /*0a64*/ 	.word	0x00000000
        /*0a68*/ 	.word	0x000000b8
        /*0a6c*/ 	.short	0x010a
        /*0a6e*/ 	.byte	0xff
	.zero		1


	//   ....[149]....
        /*0a70*/ 	.word	0x0000b540
        /*0a74*/ 	.word	0x00000000
        /*0a78*/ 	.word	0x000000a0
        /*0a7c*/ 	.short	0x010a
        /*0a7e*/ 	.byte	0xff
	.zero		1


	//   ....[150]....
        /*0a80*/ 	.word	0x0000b5a0
        /*0a84*/ 	.word	0x00000000
        /*0a88*/ 	.word	0x000000a8
        /*0a8c*/ 	.short	0x010a
        /*0a8e*/ 	.byte	0xff
	.zero		1


	//   ....[151]....
        /*0a90*/ 	.word	0x0000b600
        /*0a94*/ 	.word	0x00000000
        /*0a98*/ 	.word	0x000000b0
        /*0a9c*/ 	.short	0x010a
        /*0a9e*/ 	.byte	0xff
	.zero		1


	//   ....[152]....
        /*0aa0*/ 	.word	0x0000b650
        /*0aa4*/ 	.word	0x00000000
        /*0aa8*/ 	.word	0x000000d0
        /*0aac*/ 	.short	0x010a
        /*0aae*/ 	.byte	0xff
	.zero		1


	//   ....[153]....
        /*0ab0*/ 	.word	0x0000b6a0
        /*0ab4*/ 	.word	0x00000002
        /*0ab8*/ 	.word	0x00000080
        /*0abc*/ 	.short	0x010a
        /*0abe*/ 	.byte	0xff
	.zero		1


	//   ....[154]....
        /*0ac0*/ 	.word	0x0000b6f0
        /*0ac4*/ 	.word	0x00000070
        /*0ac8*/ 	.word	0x000000f0
        /*0acc*/ 	.short	0x010a
        /*0ace*/ 	.byte	0xff
	.zero		1


	//----- nvinfo : EIATTR_NUM_MBARRIERS
	.align		4
.L_49:
        /*0ad0*/ 	.byte	0x03, 0x38
        /*0ad2*/ 	.short	0x002b


	//----- nvinfo : EIATTR_EXIT_INSTR_OFFSETS
	.align		4
        /*0ad4*/ 	.byte	0x04, 0x1c
        /*0ad6*/ 	.short	(.L_51 - .L_50)


	//   ....[0]....
.L_50:
        /*0ad8*/ 	.word	0x00002ab0


	//   ....[1]....
        /*0adc*/ 	.word	0x00002fb0


	//   ....[2]....
        /*0ae0*/ 	.word	0x00003010


	//   ....[3]....
        /*0ae4*/ 	.word	0x00004390


	//   ....[4]....
        /*0ae8*/ 	.word	0x00005570


	//   ....[5]....
        /*0aec*/ 	.word	0x000055b0


	//   ....[6]....
        /*0af0*/ 	.word	0x0000a890


	//   ....[7]....
        /*0af4*/ 	.word	0x0000a910


	//   ....[8]....
        /*0af8*/ 	.word	0x0000a940


	//   ....[9]....
        /*0afc*/ 	.word	0x0000a9c0


	//----- nvinfo : EIATTR_MAX_THREADS
	.align		4
.L_51:
        /*0b00*/ 	.byte	0x04, 0x05
        /*0b02*/ 	.short	(.L_53 - .L_52)
.L_52:
        /*0b04*/ 	.word	0x00000100
        /*0b08*/ 	.word	0x00000001
        /*0b0c*/ 	.word	0x00000001


	//----- nvinfo : EIATTR_CRS_STACK_SIZE
	.align		4
.L_53:
        /*0b10*/ 	.byte	0x04, 0x1e
        /*0b12*/ 	.short	(.L_55 - .L_54)
.L_54:
        /*0b14*/ 	.word	0x00000000


	//----- nvinfo : EIATTR_CBANK_PARAM_SIZE
	.align		4
.L_55:
        /*0b18*/ 	.byte	0x03, 0x19
        /*0b1a*/ 	.short	0x0800


	//----- nvinfo : EIATTR_PARAM_CBANK
	.align		4
        /*0b1c*/ 	.byte	0x04, 0x0a
        /*0b1e*/ 	.short	(.L_57 - .L_56)
	.align		4
.L_56:
        /*0b20*/ 	.word	index@(.nv.constant0._ZN7cutlass13device_kernelINS_4gemm6kernel13GemmUniversalIN4cute5tupleIJiiiiEEENS1_10collective13CollectiveMmaINS1_35MainloopSm100TmaUmmaWarpSpecializedILi8ELi2ELi4ENS5_IJNS4_1CILi2EEENSA_ILi1EEESC_EEEEENS5_IJNSA_ILi128EEENSA_ILi256EEENSA_ILi64EEEEEENS_6half_tENS5_IJlSC_lEEESJ_SK_NS4_8TiledMMAINS4_8MMA_AtomIJNS4_26SM100_MMA_F16BF16_2x1SM_SSISJ_SJ_fLi128ELi256ELNS4_4UMMA5MajorE0ELSP_0ELNSO_7ScaleInE0ELSQ_0EEEEEENS4_6LayoutINS5_IJSC_SC_SC_EEENS5_IJNSA_ILi0EEESV_SV_EEEEENS5_IJNS4_10UnderscoreESY_SY_EEEEENS4_18SM100_TMA_2SM_LOADENS4_14ComposedLayoutINS4_7SwizzleILi3ELi4ELi3EEENS4_18smem_ptr_flag_bitsILi16EEENST_INS5_IJNSA_ILi8EEESH_EEENS5_IJSH_SC_EEEEEEEvNS4_8identityES11_S1B_vS1C_EENS_8epilogue10collective18CollectiveEpilogueINS1E_23Sm100TmaWarpSpecializedILi4ELi2ELi32ELb1ELb0EEEJNS5_IJSH_SG_SH_EEENS5_IJNST_ISH_SC_EENST_INS5_IJNSA_ILi32EEESB_EEENS5_IJSC_SF_EEEEEEEESJ_SK_SJ_SK_NS1E_6fusion15FusionCallbacksIS1I_NS1Q_13LinCombEltActINS1E_6thread4SiLuESJ_fSJ_fLNS_15FloatRoundStyleE2EEES1J_S1P_JEEENS4_5SM1004TMEM4LOAD26SM100_TMEM_LOAD_32dp32b32xENS4_13SM90_TMA_LOADENS12_INS13_ILi2ELi4ELi3EEES16_NST_INS5_IJS17_S1L_EEENS5_IJS1L_SC_EEEEEEENS4_39AutoVectorizingCopyWithAssumedAlignmentILi128EEENS4_14SM90_TMA_STOREES27_S29_S29_EEEvvEEEEvNT_6ParamsE)
        /*0b24*/ 	.short	0x0380
        /*0b26*/ 	.short	0x0800


	//----- nvinfo : EIATTR_SW_WAR
	.align		4
.L_57:
        /*0b28*/ 	.byte	0x04, 0x36
        /*0b2a*/ 	.short	(.L_59 - .L_58)
.L_58:
        /*0b2c*/ 	.word	0x00000008
.L_59:


//--------------------- .nv.callgraph             --------------------------
	.section	.nv.callgraph,"",@"SHT_CUDA_CALLGRAPH"
	.align	4
	.sectionentsize	8
	.align		4
        /*0000*/ 	.word	0x00000000
	.align		4
        /*0004*/ 	.word	0xffffffff
	.align		4
        /*0008*/ 	.word	index@(_ZN7cutlass13device_kernelINS_4gemm6kernel13GemmUniversalIN4cute5tupleIJiiiiEEENS1_10collective13CollectiveMmaINS1_35MainloopSm100TmaUmmaWarpSpecializedILi8ELi2ELi4ENS5_IJNS4_1CILi2EEENSA_ILi1EEESC_EEEEENS5_IJNSA_ILi128EEENSA_ILi256EEENSA_ILi64EEEEEENS_6half_tENS5_IJlSC_lEEESJ_SK_NS4_8TiledMMAINS4_8MMA_AtomIJNS4_26SM100_MMA_F16BF16_2x1SM_SSISJ_SJ_fLi128ELi256ELNS4_4UMMA5MajorE0ELSP_0ELNSO_7ScaleInE0ELSQ_0EEEEEENS4_6LayoutINS5_IJSC_SC_SC_EEENS5_IJNSA_ILi0EEESV_SV_EEEEENS5_IJNS4_10UnderscoreESY_SY_EEEEENS4_18SM100_TMA_2SM_LOADENS4_14ComposedLayoutINS4_7SwizzleILi3ELi4ELi3EEENS4_18smem_ptr_flag_bitsILi16EEENST_INS5_IJNSA_ILi8EEESH_EEENS5_IJSH_SC_EEEEEEEvNS4_8identityES11_S1B_vS1C_EENS_8epilogue10collective18CollectiveEpilogueINS1E_23Sm100TmaWarpSpecializedILi4ELi2ELi32ELb1ELb0EEEJNS5_IJSH_SG_SH_EEENS5_IJNST_ISH_SC_EENST_INS5_IJNSA_ILi32EEESB_EEENS5_IJSC_SF_EEEEEEEESJ_SK_SJ_SK_NS1E_6fusion15FusionCallbacksIS1I_NS1Q_13LinCombEltActINS1E_6thread4SiLuESJ_fSJ_fLNS_15FloatRoundStyleE2EEES1J_S1P_JEEENS4_5SM1004TMEM4LOAD26SM100_TMEM_LOAD_32dp32b32xENS4_13SM90_TMA_LOADENS12_INS13_ILi2ELi4ELi3EEES16_NST_INS5_IJS17_S1L_EEENS5_IJS1L_SC_EEEEEEENS4_39AutoVectorizingCopyWithAssumedAlignmentILi128EEENS4_14SM90_TMA_STOREES27_S29_S29_EEEvvEEEEvNT_6ParamsE)
	.align		4
        /*000c*/ 	.word	index@(__assertfail)
	.align		4
        /*0010*/ 	.word	0x00000000
	.align		4
        /*0014*/ 	.word	0xfffffffe
	.align		4
        /*0018*/ 	.word	0x00000000
	.align		4
        /*001c*/ 	.word	0xfffffffd
	.align		4
        /*0020*/ 	.word	0x00000000
	.align		4
        /*0024*/ 	.word	0xfffffffc


//--------------------- .nv.constant4             --------------------------
	.section	.nv.constant4,"a",@progbits
	.align	8
	.align		8
.nv.constant4:
        /*0000*/ 	.dword	__assertfail
	.align		8
        /*0008*/ 	.dword	__unnamed_1
	.align		8
        /*0010*/ 	.dword	__unnamed_2
	.align		8
        /*0018*/ 	.dword	_ZN39_INTERNAL_9aa725c0_4_k_cu_54a7a591_29874cuda3std3__45__cpo5beginE
	.align		8
        /*0020*/ 	.dword	_ZN39_INTERNAL_9aa725c0_4_k_cu_54a7a591_29874cuda3std3__45__cpo3endE
	.align		8
        /*0028*/ 	.dword	_ZN39_INTERNAL_9aa725c0_4_k_cu_54a7a591_29874cuda3std3__45__cpo6cbeginE
	.align		8
        /*0030*/ 	.dword	_ZN39_INTERNAL_9aa725c0_4_k_cu_54a7a591_29874cuda3std3__45__cpo4cendE
	.align		8
        /*0038*/ 	.dword	_ZN39_INTERNAL_9aa725c0_4_k_cu_54a7a591_29874cuda3std3__441_GLOBAL__N__9aa725c0_4_k_cu_54a7a591_29876ignoreE
	.align		8
        /*0040*/ 	.dword	_ZN39_INTERNAL_9aa725c0_4_k_cu_54a7a591_29874cuda3std3__419piecewise_constructE
	.align		8
        /*0048*/ 	.dword	_ZN39_INTERNAL_9aa725c0_4_k_cu_54a7a591_29874cuda3std3__48in_placeE
	.align		8
        /*0050*/ 	.dword	_ZN39_INTERNAL_9aa725c0_4_k_cu_54a7a591_29874cuda3std6ranges3__45__cpo4swapE
	.align		8
        /*0058*/ 	.dword	_ZN39_INTERNAL_9aa725c0_4_k_cu_54a7a591_29874cuda3std6ranges3__45__cpo9iter_moveE
	.align		8
        /*0060*/ 	.dword	_ZN39_INTERNAL_9aa725c0_4_k_cu_54a7a591_29874cute7productE
	.align		8
        /*0068*/ 	.dword	_ZN39_INTERNAL_9aa725c0_4_k_cu_54a7a591_29874cute1_E
	.align		8
        /*0070*/ 	.dword	$str$25
	.align		8
        /*0078*/ 	.dword	$str$26
	.align		8
        /*0080*/ 	.dword	$str$27
	.align		8
        /*0088*/ 	.dword	$str$28


//--------------------- .text._ZN7cutlass13device_kernelINS_4gemm6kernel13GemmUniversalIN4cute5tupleIJiiiiEEENS1_10collective13CollectiveMmaINS1_35MainloopSm100TmaUmmaWarpSpecializedILi8ELi2ELi4ENS5_IJNS4_1CILi2EEENSA_ILi1EEESC_EEEEENS5_IJNSA_ILi128EEENSA_ILi256EEENSA_ILi64EEEEEENS_6half_tENS5_IJlSC_lEEESJ_SK_NS4_8TiledMMAINS4_8MMA_AtomIJNS4_26SM100_MMA_F16BF16_2x1SM_SSISJ_SJ_fLi128ELi256ELNS4_4UMMA5MajorE0ELSP_0ELNSO_7ScaleInE0ELSQ_0EEEEEENS4_6LayoutINS5_IJSC_SC_SC_EEENS5_IJNSA_ILi0EEESV_SV_EEEEENS5_IJNS4_10UnderscoreESY_SY_EEEEENS4_18SM100_TMA_2SM_LOADENS4_14ComposedLayoutINS4_7SwizzleILi3ELi4ELi3EEENS4_18smem_ptr_flag_bitsILi16EEENST_INS5_IJNSA_ILi8EEESH_EEENS5_IJSH_SC_EEEEEEEvNS4_8identityES11_S1B_vS1C_EENS_8epilogue10collective18CollectiveEpilogueINS1E_23Sm100TmaWarpSpecializedILi4ELi2ELi32ELb1ELb0EEEJNS5_IJSH_SG_SH_EEENS5_IJNST_ISH_SC_EENST_INS5_IJNSA_ILi32EEESB_EEENS5_IJSC_SF_EEEEEEEESJ_SK_SJ_SK_NS1E_6fusion15FusionCallbacksIS1I_NS1Q_13LinCombEltActINS1E_6thread4SiLuESJ_fSJ_fLNS_15FloatRoundStyleE2EEES1J_S1P_JEEENS4_5SM1004TMEM4LOAD26SM100_TMEM_LOAD_32dp32b32xENS4_13SM90_TMA_LOADENS12_INS13_ILi2ELi4ELi3EEES16_NST_INS5_IJS17_S1L_EEENS5_IJS1L_SC_EEEEEEENS4_39AutoVectorizingCopyWithAssumedAlignmentILi128EEENS4_14SM90_TMA_STOREES27_S29_S29_EEEvvEEEEvNT_6ParamsE --------------------------
	.section	.text._ZN7cutlass13device_kernelINS_4gemm6kernel13GemmUniversalIN4cute5tupleIJiiiiEEENS1_10collective13CollectiveMmaINS1_35MainloopSm100TmaUmmaWarpSpecializedILi8ELi2ELi4ENS5_IJNS4_1CILi2EEENSA_ILi1EEESC_EEEEENS5_IJNSA_ILi128EEENSA_ILi256EEENSA_ILi64EEEEEENS_6half_tENS5_IJlSC_lEEESJ_SK_NS4_8TiledMMAINS4_8MMA_AtomIJNS4_26SM100_MMA_F16BF16_2x1SM_SSISJ_SJ_fLi128ELi256ELNS4_4UMMA5MajorE0ELSP_0ELNSO_7ScaleInE0ELSQ_0EEEEEENS4_6LayoutINS5_IJSC_SC_SC_EEENS5_IJNSA_ILi0EEESV_SV_EEEEENS5_IJNS4_10UnderscoreESY_SY_EEEEENS4_18SM100_TMA_2SM_LOADENS4_14ComposedLayoutINS4_7SwizzleILi3ELi4ELi3EEENS4_18smem_ptr_flag_bitsILi16EEENST_INS5_IJNSA_ILi8EEESH_EEENS5_IJSH_SC_EEEEEEEvNS4_8identityES11_S1B_vS1C_EENS_8epilogue10collective18CollectiveEpilogueINS1E_23Sm100TmaWarpSpecializedILi4ELi2ELi32ELb1ELb0EEEJNS5_IJSH_SG_SH_EEENS5_IJNST_ISH_SC_EENST_INS5_IJNSA_ILi32EEESB_EEENS5_IJSC_SF_EEEEEEEESJ_SK_SJ_SK_NS1E_6fusion15FusionCallbacksIS1I_NS1Q_13LinCombEltActINS1E_6thread4SiLuESJ_fSJ_fLNS_15FloatRoundStyleE2EEES1J_S1P_JEEENS4_5SM1004TMEM4LOAD26SM100_TMEM_LOAD_32dp32b32xENS4_13SM90_TMA_LOADENS12_INS13_ILi2ELi4ELi3EEES16_NST_INS5_IJS17_S1L_EEENS5_IJS1L_SC_EEEEEEENS4_39AutoVectorizingCopyWithAssumedAlignmentILi128EEENS4_14SM90_TMA_STOREES27_S29_S29_EEEvvEEEEvNT_6ParamsE,"ax",@progbits
	.align	128
.text._ZN7cutlass13device_kernelINS_4gemm6kernel13GemmUniversalIN4cute5tupleIJiiiiEEENS1_10collective13CollectiveMmaINS1_35MainloopSm100TmaUmmaWarpSpecializedILi8ELi2ELi4ENS5_IJNS4_1CILi2EEENSA_ILi1EEESC_EEEEENS5_IJNSA_ILi128EEENSA_ILi256EEENSA_ILi64EEEEEENS_6half_tENS5_IJlSC_lEEESJ_SK_NS4_8TiledMMAINS4_8MMA_AtomIJNS4_26SM100_MMA_F16BF16_2x1SM_SSISJ_SJ_fLi128ELi256ELNS4_4UMMA5MajorE0ELSP_0ELNSO_7ScaleInE0ELSQ_0EEEEEENS4_6LayoutINS5_IJSC_SC_SC_EEENS5_IJNSA_ILi0EEESV_SV_EEEEENS5_IJNS4_10UnderscoreESY_SY_EEEEENS4_18SM100_TMA_2SM_LOADENS4_14ComposedLayoutINS4_7SwizzleILi3ELi4ELi3EEENS4_18smem_ptr_flag_bitsILi16EEENST_INS5_IJNSA_ILi8EEESH_EEENS5_IJSH_SC_EEEEEEEvNS4_8identityES11_S1B_vS1C_EENS_8epilogue10collective18CollectiveEpilogueINS1E_23Sm100TmaWarpSpecializedILi4ELi2ELi32ELb1ELb0EEEJNS5_IJSH_SG_SH_EEENS5_IJNST_ISH_SC_EENST_INS5_IJNSA_ILi32EEESB_EEENS5_IJSC_SF_EEEEEEEESJ_SK_SJ_SK_NS1E_6fusion15FusionCallbacksIS1I_NS1Q_13LinCombEltActINS1E_6thread4SiLuESJ_fSJ_fLNS_15FloatRoundStyleE2EEES1J_S1P_JEEENS4_5SM1004TMEM4LOAD26SM100_TMEM_LOAD_32dp32b32xENS4_13SM90_TMA_LOADENS12_INS13_ILi2ELi4ELi3EEES16_NST_INS5_IJS17_S1L_EEENS5_IJS1L_SC_EEEEEEENS4_39AutoVectorizingCopyWithAssumedAlignmentILi128EEENS4_14SM90_TMA_STOREES27_S29_S29_EEEvvEEEEvNT_6ParamsE:
        .type           _ZN7cutlass13device_kernelINS_4gemm6kernel13GemmUniversalIN4cute5tupleIJiiiiEEENS1_10collective13CollectiveMmaINS1_35MainloopSm100TmaUmmaWarpSpecializedILi8ELi2ELi4ENS5_IJNS4_1CILi2EEENSA_ILi1EEESC_EEEEENS5_IJNSA_ILi128EEENSA_ILi256EEENSA_ILi64EEEEEENS_6half_tENS5_IJlSC_lEEESJ_SK_NS4_8TiledMMAINS4_8MMA_AtomIJNS4_26SM100_MMA_F16BF16_2x1SM_SSISJ_SJ_fLi128ELi256ELNS4_4UMMA5MajorE0ELSP_0ELNSO_7ScaleInE0ELSQ_0EEEEEENS4_6LayoutINS5_IJSC_SC_SC_EEENS5_IJNSA_ILi0EEESV_SV_EEEEENS5_IJNS4_10UnderscoreESY_SY_EEEEENS4_18SM100_TMA_2SM_LOADENS4_14ComposedLayoutINS4_7SwizzleILi3ELi4ELi3EEENS4_18smem_ptr_flag_bitsILi16EEENST_INS5_IJNSA_ILi8EEESH_EEENS5_IJSH_SC_EEEEEEEvNS4_8identityES11_S1B_vS1C_EENS_8epilogue10collective18CollectiveEpilogueINS1E_23Sm100TmaWarpSpecializedILi4ELi2ELi32ELb1ELb0EEEJNS5_IJSH_SG_SH_EEENS5_IJNST_ISH_SC_EENST_INS5_IJNSA_ILi32EEESB_EEENS5_IJSC_SF_EEEEEEEESJ_SK_SJ_SK_NS1E_6fusion15FusionCallbacksIS1I_NS1Q_13LinCombEltActINS1E_6thread4SiLuESJ_fSJ_fLNS_15FloatRoundStyleE2EEES1J_S1P_JEEENS4_5SM1004TMEM4LOAD26SM100_TMEM_LOAD_32dp32b32xENS4_13SM90_TMA_LOADENS12_INS13_ILi2ELi4ELi3EEES16_NST_INS5_IJS17_S1L_EEENS5_IJS1L_SC_EEEEEEENS4_39AutoVectorizingCopyWithAssumedAlignmentILi128EEENS4_14SM90_TMA_STOREES27_S29_S29_EEEvvEEEEvNT_6ParamsE,@function
        .size           _ZN7cutlass13device_kernelINS_4gemm6kernel13GemmUniversalIN4cute5tupleIJiiiiEEENS1_10collective13CollectiveMmaINS1_35MainloopSm100TmaUmmaWarpSpecializedILi8ELi2ELi4ENS5_IJNS4_1CILi2EEENSA_ILi1EEESC_EEEEENS5_IJNSA_ILi128EEENSA_ILi256EEENSA_ILi64EEEEEENS_6half_tENS5_IJlSC_lEEESJ_SK_NS4_8TiledMMAINS4_8MMA_AtomIJNS4_26SM100_MMA_F16BF16_2x1SM_SSISJ_SJ_fLi128ELi256ELNS4_4UMMA5MajorE0ELSP_0ELNSO_7ScaleInE0ELSQ_0EEEEEENS4_6LayoutINS5_IJSC_SC_SC_EEENS5_IJNSA_ILi0EEESV_SV_EEEEENS5_IJNS4_10UnderscoreESY_SY_EEEEENS4_18SM100_TMA_2SM_LOADENS4_14ComposedLayoutINS4_7SwizzleILi3ELi4ELi3EEENS4_18smem_ptr_flag_bitsILi16EEENST_INS5_IJNSA_ILi8EEESH_EEENS5_IJSH_SC_EEEEEEEvNS4_8identityES11_S1B_vS1C_EENS_8epilogue10collective18CollectiveEpilogueINS1E_23Sm100TmaWarpSpecializedILi4ELi2ELi32ELb1ELb0EEEJNS5_IJSH_SG_SH_EEENS5_IJNST_ISH_SC_EENST_INS5_IJNSA_ILi32EEESB_EEENS5_IJSC_SF_EEEEEEEESJ_SK_SJ_SK_NS1E_6fusion15FusionCallbacksIS1I_NS1Q_13LinCombEltActINS1E_6thread4SiLuESJ_fSJ_fLNS_15FloatRoundStyleE2EEES1J_S1P_JEEENS4_5SM1004TMEM4LOAD26SM100_TMEM_LOAD_32dp32b32xENS4_13SM90_TMA_LOADENS12_INS13_ILi2ELi4ELi3EEES16_NST_INS5_IJS17_S1L_EEENS5_IJS1L_SC_EEEEEEENS4_39AutoVectorizingCopyWithAssumedAlignmentILi128EEENS4_14SM90_TMA_STOREES27_S29_S29_EEEvvEEEEvNT_6ParamsE,(.L_x_294 - _ZN7cutlass13device_kernelINS_4gemm6kernel13GemmUniversalIN4cute5tupleIJiiiiEEENS1_10collective13CollectiveMmaINS1_35MainloopSm100TmaUmmaWarpSpecializedILi8ELi2ELi4ENS5_IJNS4_1CILi2EEENSA_ILi1EEESC_EEEEENS5_IJNSA_ILi128EEENSA_ILi256EEENSA_ILi64EEEEEENS_6half_tENS5_IJlSC_lEEESJ_SK_NS4_8TiledMMAINS4_8MMA_AtomIJNS4_26SM100_MMA_F16BF16_2x1SM_SSISJ_SJ_fLi128ELi256ELNS4_4UMMA5MajorE0ELSP_0ELNSO_7ScaleInE0ELSQ_0EEEEEENS4_6LayoutINS5_IJSC_SC_SC_EEENS5_IJNSA_ILi0EEESV_SV_EEEEENS5_IJNS4_10UnderscoreESY_SY_EEEEENS4_18SM100_TMA_2SM_LOADENS4_14ComposedLayoutINS4_7SwizzleILi3ELi4ELi3EEENS4_18smem_ptr_flag_bitsILi16EEENST_INS5_IJNSA_ILi8EEESH_EEENS5_IJSH_SC_EEEEEEEvNS4_8identityES11_S1B_vS1C_EENS_8epilogue10collective18CollectiveEpilogueINS1E_23Sm100TmaWarpSpecializedILi4ELi2ELi32ELb1ELb0EEEJNS5_IJSH_SG_SH_EEENS5_IJNST_ISH_SC_EENST_INS5_IJNSA_ILi32EEESB_EEENS5_IJSC_SF_EEEEEEEESJ_SK_SJ_SK_NS1E_6fusion15FusionCallbacksIS1I_NS1Q_13LinCombEltActINS1E_6thread4SiLuESJ_fSJ_fLNS_15FloatRoundStyleE2EEES1J_S1P_JEEENS4_5SM1004TMEM4LOAD26SM100_TMEM_LOAD_32dp32b32xENS4_13SM90_TMA_LOADENS12_INS13_ILi2ELi4ELi3EEES16_NST_INS5_IJS17_S1L_EEENS5_IJS1L_SC_EEEEEEENS4_39AutoVectorizingCopyWithAssumedAlignmentILi128EEENS4_14SM90_TMA_STOREES27_S29_S29_EEEvvEEEEvNT_6ParamsE)
        .other          _ZN7cutlass13device_kernelINS_4gemm6kernel13GemmUniversalIN4cute5tupleIJiiiiEEENS1_10collective13CollectiveMmaINS1_35MainloopSm100TmaUmmaWarpSpecializedILi8ELi2ELi4ENS5_IJNS4_1CILi2EEENSA_ILi1EEESC_EEEEENS5_IJNSA_ILi128EEENSA_ILi256EEENSA_ILi64EEEEEENS_6half_tENS5_IJlSC_lEEESJ_SK_NS4_8TiledMMAINS4_8MMA_AtomIJNS4_26SM100_MMA_F16BF16_2x1SM_SSISJ_SJ_fLi128ELi256ELNS4_4UMMA5MajorE0ELSP_0ELNSO_7ScaleInE0ELSQ_0EEEEEENS4_6LayoutINS5_IJSC_SC_SC_EEENS5_IJNSA_ILi0EEESV_SV_EEEEENS5_IJNS4_10UnderscoreESY_SY_EEEEENS4_18SM100_TMA_2SM_LOADENS4_14ComposedLayoutINS4_7SwizzleILi3ELi4ELi3EEENS4_18smem_ptr_flag_bitsILi16EEENST_INS5_IJNSA_ILi8EEESH_EEENS5_IJSH_SC_EEEEEEEvNS4_8identityES11_S1B_vS1C_EENS_8epilogue10collective18CollectiveEpilogueINS1E_23Sm100TmaWarpSpecializedILi4ELi2ELi32ELb1ELb0EEEJNS5_IJSH_SG_SH_EEENS5_IJNST_ISH_SC_EENST_INS5_IJNSA_ILi32EEESB_EEENS5_IJSC_SF_EEEEEEEESJ_SK_SJ_SK_NS1E_6fusion15FusionCallbacksIS1I_NS1Q_13LinCombEltActINS1E_6thread4SiLuESJ_fSJ_fLNS_15FloatRoundStyleE2EEES1J_S1P_JEEENS4_5SM1004TMEM4LOAD26SM100_TMEM_LOAD_32dp32b32xENS4_13SM90_TMA_LOADENS12_INS13_ILi2ELi4ELi3EEES16_NST_INS5_IJS17_S1L_EEENS5_IJS1L_SC_EEEEEEENS4_39AutoVectorizingCopyWithAssumedAlignmentILi128EEENS4_14SM90_TMA_STOREES27_S29_S29_EEEvvEEEEvNT_6ParamsE,@"STO_CUDA_ENTRY STV_DEFAULT"
_ZN7cutlass13device_kernelINS_4gemm6kernel13GemmUniversalIN4cute5tupleIJiiiiEEENS1_10collective13CollectiveMmaINS1_35MainloopSm100TmaUmmaWarpSpecializedILi8ELi2ELi4ENS5_IJNS4_1CILi2EEENSA_ILi1EEESC_EEEEENS5_IJNSA_ILi128EEENSA_ILi256EEENSA_ILi64EEEEEENS_6half_tENS5_IJlSC_lEEESJ_SK_NS4_8TiledMMAINS4_8MMA_AtomIJNS4_26SM100_MMA_F16BF16_2x1SM_SSISJ_SJ_fLi128ELi256ELNS4_4UMMA5MajorE0ELSP_0ELNSO_7ScaleInE0ELSQ_0EEEEEENS4_6LayoutINS5_IJSC_SC_SC_EEENS5_IJNSA_ILi0EEESV_SV_EEEEENS5_IJNS4_10UnderscoreESY_SY_EEEEENS4_18SM100_TMA_2SM_LOADENS4_14ComposedLayoutINS4_7SwizzleILi3ELi4ELi3EEENS4_18smem_ptr_flag_bitsILi16EEENST_INS5_IJNSA_ILi8EEESH_EEENS5_IJSH_SC_EEEEEEEvNS4_8identityES11_S1B_vS1C_EENS_8epilogue10collective18CollectiveEpilogueINS1E_23Sm100TmaWarpSpecializedILi4ELi2ELi32ELb1ELb0EEEJNS5_IJSH_SG_SH_EEENS5_IJNST_ISH_SC_EENST_INS5_IJNSA_ILi32EEESB_EEENS5_IJSC_SF_EEEEEEEESJ_SK_SJ_SK_NS1E_6fusion15FusionCallbacksIS1I_NS1Q_13LinCombEltActINS1E_6thread4SiLuESJ_fSJ_fLNS_15FloatRoundStyleE2EEES1J_S1P_JEEENS4_5SM1004TMEM4LOAD26SM100_TMEM_LOAD_32dp32b32xENS4_13SM90_TMA_LOADENS12_INS13_ILi2ELi4ELi3EEES16_NST_INS5_IJS17_S1L_EEENS5_IJS1L_SC_EEEEEEENS4_39AutoVectorizingCopyWithAssumedAlignmentILi128EEENS4_14SM90_TMA_STOREES27_S29_S29_EEEvvEEEEvNT_6ParamsE:
[----:B------:R-:W1:Y:S01]  /*0000*/  LDC R1, c[0x0][0x37c] ;  /* 0x0000df00ff017b82 */ /* 0x000e620000000800 */
[----:B------:R-:W2:Y:S01]  /*0010*/  S2R R153, SR_TID.X ;  /* 0x0000000000997919 */ /* 0x000ea20000002100 */
[----:B------:R-:W3:Y:S06]  /*0020*/  LDCU.64 UR8, c[0x0][0x890] ;  /* 0x00011200ff0877ac */ /* 0x000eec0008000a00 */
[----:B------:R-:W4:Y:S01]  /*0030*/  S2UR UR37, SR_CgaCtaId ;  /* 0x00000000002579c3 */ /* 0x000f220000008800 */
[----:B------:R-:W-:Y:S02]  /*0040*/  PRMT R133, RZ, 0x7610, R133 ;  /* 0x00007610ff857816 */ /* 0x000fe40000000085 */
[----:B------:R-:W-:Y:S01]  /*0050*/  ELECT P0, URZ, PT ;  /* 0x0000000000ff782f */ /* 0x000fe20003800000 */
[----:B------:R-:W1:Y:S01]  /*0060*/  LDCU.64 UR38, c[0x0][0x358] ;  /* 0x00006b00ff2677ac */ /* 0x000e620008000a00 */
[----:B---3--:R-:W-:-:S04]  /*0070*/  UISETP.NE.U32.AND UP2, UPT, UR8, URZ, UPT ;  /* 0x000000ff0800728c */ /* 0x008fc8000bf45070 */
[----:B------:R-:W-:Y:S02]  /*0080*/  UISETP.NE.AND.EX UP2, UPT, UR9, URZ, UPT, UP2 ;  /* 0x000000ff0900728c */ /* 0x000fe4000bf45320 */
[----:B----4-:R-:W-:Y:S02]  /*0090*/  ULOP3.LUT UR5, UR37, 0x1, URZ, 0xc0, !UPT ;  /* 0x0000000125057892 */ /* 0x010fe4000f8ec0ff */
[----:B------:R-:W-:Y:S01]  /*00a0*/  ULOP3.LUT UR4, UR37, 0x1, URZ, 0x3c, !UPT ;  /* 0x0000000125047892 */ /* 0x000fe2000f8e3cff */
[----:B--2---:R-:W-:-:S05]  /*00b0*/  SHF.R.U32.HI R156, RZ, 0x5, R153 ;  /* 0x00000005ff9c7819 */ /* 0x004fca0000011699 */
[----:B------:R-:W2:Y:S02]  /*00c0*/  SHFL.IDX PT, R0, R156, RZ, 0x1f ;  /* 0x00001fff9c007589 */ /* 0x000ea400000e0000 */
[----:B--2---:R-:W-:Y:S01]  /*00d0*/  R2UR UR10, R0 ;  /* 0x00000000000a72ca */ /* 0x004fe200000e0000 */
[----:B-1----:R-:W-:Y:S05]  /*00e0*/  BRA.U UP2, `(.L_x_0) ;  /* 0x00000001022c7547 */ /* 0x002fea000b800000 */
[----:B------:R-:W1:Y:S02]  /*00f0*/  LDCU.64 UR6, c[0x0][0x888] ;  /* 0x00011100ff0677ac */ /* 0x000e640008000a00 */
[----:B-1----:R-:W-:-:S04]  /*0100*/  UISETP.NE.U32.AND UP0, UPT, UR6, URZ, UPT ;  /* 0x000000ff0600728c */ /* 0x002fc8000bf05070 */
[----:B------:R-:W-:-:S09]  /*0110*/  UISETP.NE.AND.EX UP0, UPT, UR7, URZ, UPT, UP0 ;  /* 0x000000ff0700728c */ /* 0x000fd2000bf05300 */
[----:B------:R-:W-:Y:S05]  /*0120*/  BRA.U !UP0, `(.L_x_1) ;  /* 0x0000000108107547 */ /* 0x000fea000b800000 */
[----:B------:R-:W1:Y:S02]  /*0130*/  LDC.64 R2, c[0x0][0x888] ;  /* 0x00022200ff027b82 */ /* 0x000e640000000a00 */
[----:B-1----:R1:W5:Y:S01]  /*0140*/  LDG.E R91, desc[UR38][R2.64] ;  /* 0x00000026025b7981 */ /* 0x002362000c1e1900 */
[----:B------:R-:W-:Y:S01]  /*0150*/  HFMA2 R133, -RZ, RZ, 0, 5.9604644775390625e-08 ;  /* 0x00000001ff857431 */ /* 0x000fe200000001ff */
[----:B------:R-:W-:Y:S05]  /*0160*/  BRA `(.L_x_0) ;  /* 0x00000000000c7947 */ /* 0x000fea0003800000 */
.L_x_1:
[----:B------:R-:W1:Y:S01]  /*0170*/  LDCU UR6, c[0x0][0x880] ;  /* 0x00011000ff0677ac */ /* 0x000e620008000800 */
[----:B------:R-:W-:Y:S01]  /*0180*/  HFMA2 R133, -RZ, RZ, 0, 5.9604644775390625e-08 ;  /* 0x00000001ff857431 */ /* 0x000fe200000001ff */
[----:B-1----:R-:W-:-:S07]  /*0190*/  MOV R91, UR6 ;  /* 0x00000006005b7c02 */ /* 0x002fce0008000f00 */
.L_x_0:
[----:B------:R-:W2:Y:S02]  /*01a0*/  LDCU.64 UR6, c[0x0][0x8b0] ;  /* 0x00011600ff0677ac */ /* 0x000ea40008000a00 */
[----:B--2---:R-:W-:-:S04]  /*01b0*/  UISETP.NE.U32.AND UP0, UPT, UR6, URZ, UPT ;  /* 0x000000ff0600728c */ /* 0x004fc8000bf05070 */
[----:B------:R-:W-:-:S09]  /*01c0*/  UISETP.NE.AND.EX UP0, UPT, UR7, URZ, UPT, UP0 ;  /* 0x000000ff0700728c */ /* 0x000fd2000bf05300 */
[----:B------:R-:W-:Y:S05]  /*01d0*/  BRA.U UP0, `(.L_x_2) ;  /* 0x0000000100247547 */ /* 0x000fea000b800000 */
[----:B------:R-:W2:Y:S02]  /*01e0*/  LDCU.64 UR6, c[0x0][0x8a8] ;  /* 0x00011500ff0677ac */ /* 0x000ea40008000a00 */
[----:B--2---:R-:W-:-:S04]  /*01f0*/  UISETP.NE.U32.AND UP0, UPT, UR6, URZ, UPT ;  /* 0x000000ff0600728c */ /* 0x004fc8000bf05070 */
[----:B------:R-:W-:-:S09]  /*0200*/  UISETP.NE.AND.EX UP0, UPT, UR7, URZ, UPT, UP0 ;  /* 0x000000ff0700728c */ /* 0x000fd2000bf05300 */
[----:B------:R-:W-:Y:S05]  /*0210*/  BRA.U !UP0, `(.L_x_3) ;  /* 0x00000001080c7547 */ /* 0x000fea000b800000 */
[----:B-1----:R-:W1:Y:S02]  /*0220*/  LDC.64 R2, c[0x0][0x8a8] ;  /* 0x00022a00ff027b82 */ /* 0x002e640000000a00 */
[----:B-1----:R2:W5:Y:S01]  /*0230*/  LDG.E R71, desc[UR38][R2.64] ;  /* 0x0000002602477981 */ /* 0x002562000c1e1900 */
[----:B------:R-:W-:Y:S05]  /*0240*/  BRA `(.L_x_2) ;  /* 0x0000000000087947 */ /* 0x000fea0003800000 */
.L_x_3:
[----:B------:R-:W2:Y:S02]  /*0250*/  LDCU UR6, c[0x0][0x8a0] ;  /* 0x00011400ff0677ac */ /* 0x000ea40008000800 */
[----:B--2---:R-:W-:Y:S02]  /*0260*/  MOV R71, UR6 ;  /* 0x0000000600477c02 */ /* 0x004fe40008000f00 */
.L_x_2:
[----:B------:R-:W-:Y:S01]  /*0270*/  IMAD.U32 R0, RZ, RZ, UR10 ;  /* 0x0000000aff007e24 */ /* 0x000fe2000f8e00ff */
[----:B------:R-:W-:Y:S04]  /*0280*/  BSSY.RECONVERGENT B0, `(.L_x_4) ;  /* 0x000000c000007945 */ /* 0x000fe80003800200 */
[C---:B------:R-:W-:Y:S02]  /*0290*/  ISETP.NE.OR P2, PT, R0.reuse, 0x1, !P0 ;  /* 0x000000010000780c */ /* 0x040fe40004745670 */
[----:B------:R-:W-:-:S11]  /*02a0*/  ISETP.NE.OR P1, PT, R0, 0x3, !P0 ;  /* 0x000000030000780c */ /* 0x000fd60004725670 */
[----:B------:R-:W-:Y:S05]  /*02b0*/  @P2 BRA `(.L_x_5) ;  /* 0x0000000000202947 */ /* 0x000fea0003800000 */
[----:B------:R-:W3:Y:S02]  /*02c0*/  LDCU.64 UR6, c[0x0][0x348] ;  /* 0x00006900ff0677ac */ /* 0x000ee40008000a00 */
[----:B---3--:R-:W-:Y:S02]  /*02d0*/  UIADD3 UR12, UP1, UPT, UR6, 0x80, URZ ;  /* 0x00000080060c7890 */ /* 0x008fe4000ff3e0ff */
[----:B------:R-:W-:Y:S02]  /*02e0*/  UIADD3 UR6, UP0, UPT, UR6, 0x180, URZ ;  /* 0x0000018006067890 */ /* 0x000fe4000ff1e0ff */
[----:B------:R-:W-:Y:S02]  /*02f0*/  UIADD3.X UR13, UPT, UPT, URZ, UR7, URZ, UP1, !UPT ;  /* 0x00000007ff0d7290 */ /* 0x000fe40008ffe4ff */
[----:B------:R-:W-:-:S07]  /*0300*/  UIADD3.X UR7, UPT, UPT, URZ, UR7, URZ, UP0, !UPT ;  /* 0x00000007ff077290 */ /* 0x000fce00087fe4ff */
[----:B------:R3:W-:Y:S02]  /*0310*/  UTMACCTL.PF [UR12] ;  /* 0x000000000c0079b9 */ /* 0x0007e40008040000 */
[----:B------:R3:W-:Y:S02]  /*0320*/  UTMACCTL.PF [UR6] ;  /* 0x00000000060079b9 */ /* 0x0007e40008040000 */
[----:B---3--:R-:W-:Y:S01]  /*0330*/  NOP ;  /* 0x0000000000007918 */ /* 0x008fe20000000000 */
.L_x_5:
[----:B------:R-:W-:Y:S05]  /*0340*/  BSYNC.RECONVERGENT B0 ;  /* 0x0000000000007941 */ /* 0x000fea0003800200 */
.L_x_4:
[----:B------:R-:W-:Y:S04]  /*0350*/  BSSY.RECONVERGENT B0, `(.L_x_6) ;  /* 0x000000a000007945 */ /* 0x000fe80003800200 */
        /* <DEDUP_REMOVED lines=9> */
.L_x_7:
[----:B------:R-:W-:Y:S05]  /*03f0*/  BSYNC.RECONVERGENT B0 ;  /* 0x0000000000007941 */ /* 0x000fea0003800200 */
.L_x_6:
[----:B------:R-:W3:Y:S01]  /*0400*/  LDCU.64 UR6, c[0x0][0x888] ;  /* 0x00011100ff0677ac */ /* 0x000ee20008000a00 */
[----:B------:R-:W-:Y:S02]  /*0410*/  UISETP.EQ.U32.AND UP1, UPT, UR8, URZ, UPT ;  /* 0x000000ff0800728c */ /* 0x000fe4000bf22070 */
[----:B------:R-:W-:Y:S02]  /*0420*/  UPLOP3.LUT UP5, UPT, UPT, UPT, UPT, 0x40, 0x4 ;  /* 0x000000000004789c */ /* 0x000fe40003fae870 */
[----:B---3--:R-:W-:-:S04]  /*0430*/  UISETP.NE.U32.AND UP0, UPT, UR6, URZ, UPT ;  /* 0x000000ff0600728c */ /* 0x008fc8000bf05070 */
[----:B------:R-:W-:-:S04]  /*0440*/  UISETP.NE.AND.EX UP0, UPT, UR7, URZ, UPT, UP0 ;  /* 0x000000ff0700728c */ /* 0x000fc8000bf05300 */
[----:B------:R-:W-:-:S04]  /*0450*/  UISETP.EQ.OR.EX UP3, UPT, UR9, URZ, !UP0, UP1 ;  /* 0x000000ff0900728c */ /* 0x000fc8000c762710 */
[----:B------:R-:W-:-:S05]  /*0460*/  UP2UR UR45, UPR, URZ, 0x8 ;  /* 0x00000008ff2d7883 */ /* 0x000fca0008000000 */
[----:B------:R-:W-:Y:S07]  /*0470*/  BRA.U !UP3, `(.L_x_8) ;  /* 0x000000010b147547 */ /* 0x000fee000b800000 */
[----:B------:R-:W-:Y:S01]  /*0480*/  PLOP3.LUT P2, PT, PT, PT, UP2, 0x80, 0x8 ;  /* 0x000000000008781c */ /* 0x000fe20003f4f028 */
[----:B------:R-:W-:-:S12]  /*0490*/  UPLOP3.LUT UP5, UPT, UPT, UPT, UP0, 0x40, 0x4 ;  /* 0x000000000004789c */ /* 0x000fd80003fae800 */
[----:B-----5:R-:W-:-:S13]  /*04a0*/  @!P2 FSETP.EQ.AND P1, PT, R91, RZ, PT ;  /* 0x000000ff5b00a20b */ /* 0x020fda0003f22000 */
[----:B------:R-:W-:Y:S01]  /*04b0*/  @!P2 VOTEU.ANY UP1, P1 ;  /* 0x0000000000ffa886 */ /* 0x000fe20000820100 */
[----:B------:R-:W-:-:S11]  /*04c0*/  @!UP2 UPLOP3.LUT UP5, UPT, UPT, UPT, UP1, 0x80, 0x8 ;  /* 0x000000000008a89c */ /* 0x000fd60003faf010 */
.L_x_8:
[----:B------:R-:W3:Y:S01]  /*04d0*/  SHFL.IDX PT, R0, R156, RZ, 0x1f ;  /* 0x00001fff9c007589 */ /* 0x000ee200000e0000 */
[----:B------:R-:W-:-:S04]  /*04e0*/  UISETP.NE.AND UP1, UPT, UR10, 0x2, UPT ;  /* 0x000000020a00788c */ /* 0x000fc8000bf25270 */
[----:B------:R-:W-:Y:S02]  /*04f0*/  UISETP.EQ.AND UP2, UPT, UR5, URZ, !UP1 ;  /* 0x000000ff0500728c */ /* 0x000fe4000cf42270 */
[----:B------:R-:W-:-:S04]  /*0500*/  USEL UR6, URZ, 0x1, UP1 ;  /* 0x00000001ff067887 */ /* 0x000fc80008800000 */
[----:B------:R-:W-:Y:S02]  /*0510*/  PLOP3.LUT P5, PT, P0, PT, UP2, 0x80, 0x8 ;  /* 0x000000000008781c */ /* 0x000fe400007af028 */
[----:B---3--:R-:W-:-:S13]  /*0520*/  ISETP.NE.AND P1, PT, R0, RZ, PT ;  /* 0x000000ff0000720c */ /* 0x008fda0003f25270 */
[----:B------:R-:W-:Y:S05]  /*0530*/  @P1 BRA `(.L_x_9) ;  /* 0x0000000000641947 */ /* 0x000fea0003800000 */
[----:B------:R-:W-:Y:S01]  /*0540*/  UMOV UR8, 0x400 ;  /* 0x0000040000087882 */ /* 0x000fe20000000000 */
[----:B------:R-:W-:Y:S01]  /*0550*/  UMOV UR7, 0x1 ;  /* 0x0000000100077882 */ /* 0x000fe20000000000 */
[----:B------:R-:W-:Y:S02]  /*0560*/  ULEA UR8, UR37, UR8, 0x18 ;  /* 0x0000000825087291 */ /* 0x000fe4000f8ec0ff */
[----:B------:R-:W-:-:S04]  /*0570*/  UIADD3 UR12, UPT, UPT, -UR7, 0x100000, URZ ;  /* 0x00100000070c7890 */ /* 0x000fc8000fffe1ff */
[----:B------:R-:W-:Y:S02]  /*0580*/  USHF.L.U32 UR13, UR12, 0xb, URZ ;  /* 0x0000000b0c0d7899 */ /* 0x000fe400080006ff */
[----:B------:R-:W-:Y:S01]  /*0590*/  USHF.L.U32 UR12, UR12, 0x1, URZ ;  /* 0x000000010c0c7899 */ /* 0x000fe200080006ff */
[----:B------:R-:W-:Y:S01]  /*05a0*/  ELECT P1, URZ, PT ;  /* 0x0000000000ff782f */ /* 0x000fe20003820000 */
[----:B------:R-:W3:Y:S10]  /*05b0*/  FENCE.VIEW.ASYNC.S ;  /* 0x00000000000073c6 */ /* 0x000ef40000000000 */
[----:B---3--:R3:W4:Y:S01]  /*05c0*/  SYNCS.EXCH.64 URZ, [UR8], UR12 ;  /* 0x0000000c08ff75b2 */ /* 0x0087220008000100 */
[----:B------:R3:W1:Y:S01]  /*05d0*/  SYNCS.EXCH.64 URZ, [UR8+0x40], UR12 ;  /* 0x0000400c08ff75b2 */ /* 0x0006620008000100 */
        /* <DEDUP_REMOVED lines=13> */
[----:B------:R3:W1:Y:S02]  /*06b0*/  SYNCS.EXCH.64 URZ, [UR8+0x78], UR12 ;  /* 0x0000780c08ff75b2 */ /* 0x0006640008000100 */
[----:B---3--:R-:W-:Y:S01]  /*06c0*/  NOP ;  /* 0x0000000000007918 */ /* 0x008fe20000000000 */
.L_x_9:
[----:B------:R-:W3:Y:S01]  /*06d0*/  SHFL.IDX PT, R0, R156, RZ, 0x1f ;  /* 0x00001fff9c007589 */ /* 0x000ee200000e0000 */
[----:B------:R-:W-:Y:S01]  /*06e0*/  NOP ;  /* 0x0000000000007918 */ /* 0x000fe20000000000 */
[----:B---3--:R-:W-:-:S13]  /*06f0*/  ISETP.NE.AND P1, PT, R0, 0x1, PT ;  /* 0x000000010000780c */ /* 0x008fda0003f25270 */
[----:B------:R-:W-:Y:S05]  /*0700*/  @P1 BRA `(.L_x_10) ;  /* 0x0000000000541947 */ /* 0x000fea0003800000 */
[----:B------:R-:W-:Y:S01]  /*0710*/  UMOV UR9, 0x400 ;  /* 0x0000040000097882 */ /* 0x000fe20000000000 */
[----:B------:R-:W-:Y:S01]  /*0720*/  UMOV UR8, 0x20 ;  /* 0x0000002000087882 */ /* 0x000fe20000000000 */
[----:B------:R-:W-:Y:S01]  /*0730*/  UMOV UR7, 0x80 ;  /* 0x0000008000077882 */ /* 0x000fe20000000000 */
[----:B------:R-:W-:Y:S02]  /*0740*/  ULEA UR9, UR37, UR9, 0x18 ;  /* 0x0000000925097291 */ /* 0x000fe4000f8ec0ff */
[----:B------:R-:W-:-:S04]  /*0750*/  UIADD3 UR12, UPT, UPT, -UR8, 0x100000, URZ ;  /* 0x00100000080c7890 */ /* 0x000fc8000fffe1ff */
[----:B------:R-:W-:Y:S02]  /*0760*/  USHF.L.U32 UR13, UR12, 0xb, URZ ;  /* 0x0000000b0c0d7899 */ /* 0x000fe400080006ff */
[----:B------:R-:W-:Y:S02]  /*0770*/  USHF.L.U32 UR12, UR12, 0x1, URZ ;  /* 0x000000010c0c7899 */ /* 0x000fe400080006ff */
[----:B------:R-:W-:-:S04]  /*0780*/  UIADD3 UR14, UPT, UPT, -UR7, 0x100000, URZ ;  /* 0x00100000070e7890 */ /* 0x000fc8000fffe1ff */
[----:B------:R-:W-:Y:S02]  /*0790*/  USHF.L.U32 UR15, UR14, 0xb, URZ ;  /* 0x0000000b0e0f7899 */ /* 0x000fe400080006ff */
[----:B------:R-:W-:Y:S01]  /*07a0*/  USHF.L.U32 UR14, UR14, 0x1, URZ ;  /* 0x000000010e0e7899 */ /* 0x000fe200080006ff */
[----:B------:R-:W-:Y:S01]  /*07b0*/  ELECT P1, URZ, PT ;  /* 0x0000000000ff782f */ /* 0x000fe20003820000 */
[----:B------:R-:W3:Y:S02]  /*07c0*/  FENCE.VIEW.ASYNC.S ;  /* 0x00000000000073c6 */ /* 0x000ee40000000000 */
[----:B---3--:R3:W1:Y:S08]  /*07d0*/  SYNCS.EXCH.64 URZ, [UR9+0x80], UR12 ;  /* 0x0000800c09ff75b2 */ /* 0x0086700008000100 */
[----:B------:R3:W1:Y:S01]  /*07e0*/  SYNCS.EXCH.64 URZ, [UR9+0xa0], UR14 ;  /* 0x0000a00e09ff75b2 */ /* 0x0006620008000100 */
[----:B------:R3:W1:Y:S01]  /*07f0*/  SYNCS.EXCH.64 URZ, [UR9+0x88], UR12 ;  /* 0x0000880c09ff75b2 */ /* 0x0006620008000100 */
[----:B------:R3:W1:Y:S01]  /*0800*/  SYNCS.EXCH.64 URZ, [UR9+0xa8], UR14 ;  /* 0x0000a80e09ff75b2 */ /* 0x0006620008000100 */
[----:B------:R3:W1:Y:S01]  /*0810*/  SYNCS.EXCH.64 URZ, [UR9+0x90], UR12 ;  /* 0x0000900c09ff75b2 */ /* 0x0006620008000100 */
[----:B------:R3:W1:Y:S01]  /*0820*/  SYNCS.EXCH.64 URZ, [UR9+0xb0], UR14 ;  /* 0x0000b00e09ff75b2 */ /* 0x0006620008000100 */
[----:B------:R3:W1:Y:S01]  /*0830*/  SYNCS.EXCH.64 URZ, [UR9+0x98], UR12 ;  /* 0x0000980c09ff75b2 */ /* 0x0006620008000100 */
[----:B------:R3:W1:Y:S01]  /*0840*/  SYNCS.EXCH.64 URZ, [UR9+0xb8], UR14 ;  /* 0x0000b80e09ff75b2 */ /* 0x0006620008000100 */
[----:B------:R-:W-:Y:S01]  /*0850*/  NOP ;  /* 0x0000000000007918 */ /* 0x000fe20000000000 */
.L_x_10:
[----:B------:R-:W2:Y:S01]  /*0860*/  SHFL.IDX PT, R0, R156, RZ, 0x1f ;  /* 0x00001fff9c007589 */ /* 0x000ea200000e0000 */
[----:B------:R-:W-:Y:S01]  /*0870*/  NOP ;  /* 0x0000000000007918 */ /* 0x000fe20000000000 */
[----:B--2---:R-:W-:-:S13]  /*0880*/  ISETP.NE.AND P1, PT, R0, 0x3, PT ;  /* 0x000000030000780c */ /* 0x004fda0003f25270 */
[----:B------:R-:W-:Y:S05]  /*0890*/  @P1 BRA `(.L_x_11) ;  /* 0x00000000002c1947 */ /* 0x000fea0003800000 */
[----:B------:R-:W-:Y:S01]  /*08a0*/  UMOV UR8, 0x400 ;  /* 0x0000040000087882 */ /* 0x000fe20000000000 */
[----:B------:R-:W-:Y:S01]  /*08b0*/  UMOV UR7, 0x20 ;  /* 0x0000002000077882 */ /* 0x000fe20000000000 */
[----:B------:R-:W-:Y:S02]  /*08c0*/  ULEA UR8, UR37, UR8, 0x18 ;  /* 0x0000000825087291 */ /* 0x000fe4000f8ec0ff */
[----:B---3--:R-:W-:-:S04]  /*08d0*/  UIADD3 UR12, UPT, UPT, -UR7, 0x100000, URZ ;  /* 0x00100000070c7890 */ /* 0x008fc8000fffe1ff */
[----:B------:R-:W-:Y:S02]  /*08e0*/  USHF.L.U32 UR13, UR12, 0xb, URZ ;  /* 0x0000000b0c0d7899 */ /* 0x000fe400080006ff */
[----:B------:R-:W-:Y:S01]  /*08f0*/  USHF.L.U32 UR12, UR12, 0x1, URZ ;  /* 0x000000010c0c7899 */ /* 0x000fe200080006ff */
[----:B------:R-:W-:Y:S01]  /*0900*/  ELECT P1, URZ, PT ;  /* 0x0000000000ff782f */ /* 0x000fe20003820000 */
[----:B------:R-:W2:Y:S10]  /*0910*/  FENCE.VIEW.ASYNC.S ;  /* 0x00000000000073c6 */ /* 0x000eb40000000000 */
[----:B--2---:R2:W3:Y:S01]  /*0920*/  SYNCS.EXCH.64 URZ, [UR8+0xc0], UR12 ;  /* 0x0000c00c08ff75b2 */ /* 0x0044e20008000100 */
[----:B------:R2:W1:Y:S01]  /*0930*/  SYNCS.EXCH.64 URZ, [UR8+0xc8], UR12 ;  /* 0x0000c80c08ff75b2 */ /* 0x0004620008000100 */
[----:B------:R-:W-:Y:S01]  /*0940*/  NOP ;  /* 0x0000000000007918 */ /* 0x000fe20000000000 */
.L_x_11:
[----:B------:R-:W4:Y:S01]  /*0950*/  SHFL.IDX PT, R0, R156, RZ, 0x1f ;  /* 0x00001fff9c007589 */ /* 0x000f2200000e0000 */
[----:B------:R-:W-:Y:S01]  /*0960*/  NOP ;  /* 0x0000000000007918 */ /* 0x000fe20000000000 */
[----:B----4-:R-:W-:-:S13]  /*0970*/  ISETP.NE.AND P1, PT, R0, 0x4, PT ;  /* 0x000000040000780c */ /* 0x010fda0003f25270 */
[----:B------:R-:W-:Y:S05]  /*0980*/  @P1 BRA `(.L_x_12) ;  /* 0x0000000000481947 */ /* 0x000fea0003800000 */
[----:B---3--:R-:W-:Y:S01]  /*0990*/  UMOV UR9, 0x1a0 ;  /* 0x000001a000097882 */ /* 0x008fe20000000000 */
[----:B--2---:R-:W-:Y:S01]  /*09a0*/  UMOV UR8, 0x400 ;  /* 0x0000040000087882 */ /* 0x004fe20000000000 */
[----:B------:R-:W-:Y:S01]  /*09b0*/  USEL UR9, UR9, 0x1e0, UP5 ;  /* 0x000001e009097887 */ /* 0x000fe2000a800000 */
        /* <DEDUP_REMOVED lines=9> */
[----:B------:R-:W2:Y:S02]  /*0a50*/  FENCE.VIEW.ASYNC.S ;  /* 0x00000000000073c6 */ /* 0x000ea40000000000 */
[----:B--2---:R4:W2:Y:S08]  /*0a60*/  SYNCS.EXCH.64 URZ, [UR8+0xd0], UR12 ;  /* 0x0000d00c08ff75b2 */ /* 0x0048b00008000100 */
[----:B------:R4:W3:Y:S01]  /*0a70*/  SYNCS.EXCH.64 URZ, [UR8+0xe0], UR14 ;  /* 0x0000e00e08ff75b2 */ /* 0x0008e20008000100 */
[----:B------:R4:W1:Y:S01]  /*0a80*/  SYNCS.EXCH.64 URZ, [UR8+0xd8], UR12 ;  /* 0x0000d80c08ff75b2 */ /* 0x0008620008000100 */
[----:B------:R4:W1:Y:S02]  /*0a90*/  SYNCS.EXCH.64 URZ, [UR8+0xe8], UR14 ;  /* 0x0000e80e08ff75b2 */ /* 0x0008640008000100 */
[----:B----4-:R-:W-:Y:S01]  /*0aa0*/  NOP ;  /* 0x0000000000007918 */ /* 0x010fe20000000000 */
.L_x_12:
[----:B------:R-:W4:Y:S01]  /*0ab0*/  SHFL.IDX PT, R0, R156, RZ, 0x1f ;  /* 0x00001fff9c007589 */ /* 0x000f2200000e0000 */
[----:B------:R-:W-:Y:S01]  /*0ac0*/  NOP ;  /* 0x0000000000007918 */ /* 0x000fe20000000000 */
[----:B----4-:R-:W-:-:S13]  /*0ad0*/  ISETP.NE.AND P1, PT, R0, 0x5, PT ;  /* 0x000000050000780c */ /* 0x010fda0003f25270 */
[----:B------:R-:W-:Y:S05]  /*0ae0*/  @P1 BRA `(.L_x_13) ;  /* 0x0000000000541947 */ /* 0x000fea0003800000 */
[----:B---3--:R-:W-:Y:S01]  /*0af0*/  UMOV UR9, 0x400 ;  /* 0x0000040000097882 */ /* 0x008fe20000000000 */
[----:B--2---:R-:W-:Y:S01]  /*0b00*/  UMOV UR8, 0x1 ;  /* 0x0000000100087882 */ /* 0x004fe20000000000 */
        /* <DEDUP_REMOVED lines=13> */
[----:B------:R4:W1:Y:S01]  /*0be0*/  SYNCS.EXCH.64 URZ, [UR9+0x118], UR14 ;  /* 0x0001180e09ff75b2 */ /* 0x0008620008000100 */
[----:B------:R4:W1:Y:S01]  /*0bf0*/  SYNCS.EXCH.64 URZ, [UR9+0x100], UR12 ;  /* 0x0001000c09ff75b2 */ /* 0x0008620008000100 */
[----:B------:R4:W1:Y:S01]  /*0c00*/  SYNCS.EXCH.64 URZ, [UR9+0x120], UR14 ;  /* 0x0001200e09ff75b2 */ /* 0x0008620008000100 */
[----:B------:R4:W1:Y:S01]  /*0c10*/  SYNCS.EXCH.64 URZ, [UR9+0x108], UR12 ;  /* 0x0001080c09ff75b2 */ /* 0x0008620008000100 */
[----:B------:R4:W1:Y:S02]  /*0c20*/  SYNCS.EXCH.64 URZ, [UR9+0x128], UR14 ;  /* 0x0001280e09ff75b2 */ /* 0x0008640008000100 */
[----:B----4-:R-:W-:Y:S01]  /*0c30*/  NOP ;  /* 0x0000000000007918 */ /* 0x010fe20000000000 */
.L_x_13:
[----:B------:R-:W4:Y:S01]  /*0c40*/  SHFL.IDX PT, R0, R156, RZ, 0x1f ;  /* 0x00001fff9c007589 */ /* 0x000f2200000e0000 */
[----:B------:R-:W-:Y:S01]  /*0c50*/  ISETP.NE.OR P0, PT, RZ, UR10, !P0 ;  /* 0x0000000aff007c0c */ /* 0x000fe2000c705670 */
[----:B------:R-:W-:Y:S01]  /*0c60*/  NOP ;  /* 0x0000000000007918 */ /* 0x000fe20000000000 */
[----:B----4-:R-:W-:-:S13]  /*0c70*/  ISETP.NE.AND P1, PT, R0, 0x3, PT ;  /* 0x000000030000780c */ /* 0x010fda0003f25270 */
[----:B------:R-:W-:Y:S05]  /*0c80*/  @P1 BRA `(.L_x_14) ;  /* 0x0000000000341947 */ /* 0x000fea0003800000 */
[----:B--2---:R-:W-:Y:S01]  /*0c90*/  UMOV UR8, 0x400 ;  /* 0x0000040000087882 */ /* 0x004fe20000000000 */
[----:B------:R-:W-:Y:S01]  /*0ca0*/  UMOV UR7, 0x20 ;  /* 0x0000002000077882 */ /* 0x000fe20000000000 */
[----:B------:R-:W-:Y:S02]  /*0cb0*/  ULEA UR8, UR37, UR8, 0x18 ;  /* 0x0000000825087291 */ /* 0x000fe4000f8ec0ff */
[----:B---3--:R-:W-:-:S04]  /*0cc0*/  UIADD3 UR12, UPT, UPT, -UR7, 0x100000, URZ ;  /* 0x00100000070c7890 */ /* 0x008fc8000fffe1ff */
[----:B------:R-:W-:Y:S02]  /*0cd0*/  USHF.L.U32 UR13, UR12, 0xb, URZ ;  /* 0x0000000b0c0d7899 */ /* 0x000fe400080006ff */
[----:B------:R-:W-:Y:S01]  /*0ce0*/  USHF.L.U32 UR12, UR12, 0x1, URZ ;  /* 0x000000010c0c7899 */ /* 0x000fe200080006ff */
[----:B------:R-:W-:Y:S01]  /*0cf0*/  ELECT P1, URZ, PT ;  /* 0x0000000000ff782f */ /* 0x000fe20003820000 */
[----:B------:R-:W2:Y:S10]  /*0d00*/  FENCE.VIEW.ASYNC.S ;  /* 0x00000000000073c6 */ /* 0x000eb40000000000 */
[----:B--2---:R4:W2:Y:S01]  /*0d10*/  SYNCS.EXCH.64 URZ, [UR8+0x130], UR12 ;  /* 0x0001300c08ff75b2 */ /* 0x0048a20008000100 */
[----:B------:R4:W3:Y:S01]  /*0d20*/  SYNCS.EXCH.64 URZ, [UR8+0x140], UR12 ;  /* 0x0001400c08ff75b2 */ /* 0x0008e20008000100 */
[----:B------:R4:W1:Y:S01]  /*0d30*/  SYNCS.EXCH.64 URZ, [UR8+0x138], UR12 ;  /* 0x0001380c08ff75b2 */ /* 0x0008620008000100 */
[----:B------:R4:W1:Y:S02]  /*0d40*/  SYNCS.EXCH.64 URZ, [UR8+0x148], UR12 ;  /* 0x0001480c08ff75b2 */ /* 0x0008640008000100 */
[----:B----4-:R-:W-:Y:S01]  /*0d50*/  NOP ;  /* 0x0000000000007918 */ /* 0x010fe20000000000 */
.L_x_14:
[----:B------:R-:W-:Y:S01]  /*0d60*/  VOTEU.ALL UP1, P0 ;  /* 0x0000000000ff7886 */ /* 0x000fe20000020000 */
[----:B--2---:R-:W2:Y:S01]  /*0d70*/  LDCU UR8, c[0x0][0x36c] ;  /* 0x00006d80ff0877ac */ /* 0x004ea20008000800 */
[----:B------:R-:W-:Y:S01]  /*0d80*/  NOP ;  /* 0x0000000000007918 */ /* 0x000fe20000000000 */
[----:B------:R-:W-:Y:S01]  /*0d90*/  LOP3.LUT R10, R153, 0x1f, RZ, 0xc0, !PT ;  /* 0x0000001f990a7812 */ /* 0x000fe200078ec0ff */
[----:B---3--:R-:W-:Y:S01]  /*0da0*/  UMOV UR12, 0x20 ;  /* 0x00000020000c7882 */ /* 0x008fe20000000000 */
[----:B------:R-:W-:Y:S01]  /*0db0*/  @!UP1 UMOV UR7, 0x400 ;  /* 0x0000040000079882 */ /* 0x000fe20000000000 */
[----:B------:R-:W-:-:S04]  /*0dc0*/  @!UP1 UIADD3 UR12, UPT, UPT, -UR12, 0x100000, URZ ;  /* 0x001000000c0c9890 */ /* 0x000fc8000fffe1ff */
[----:B------:R-:W-:Y:S02]  /*0dd0*/  @!UP1 USHF.L.U32 UR13, UR12, 0xb, URZ ;  /* 0x0000000b0c0d9899 */ /* 0x000fe400080006ff */
[----:B------:R-:W-:Y:S02]  /*0de0*/  @!UP1 USHF.L.U32 UR12, UR12, 0x1, URZ ;  /* 0x000000010c0c9899 */ /* 0x000fe400080006ff */
[----:B------:R-:W-:Y:S01]  /*0df0*/  @!UP1 ULEA UR7, UR37, UR7, 0x18 ;  /* 0x0000000725079291 */ /* 0x000fe2000f8ec0ff */
[----:B------:R-:W-:Y:S01]  /*0e00*/  VOTEU.ALL UP1, P0 ;  /* 0x0000000000ff7886 */ /* 0x000fe20000020000 */
[----:B------:R-:W-:Y:S01]  /*0e10*/  UISETP.NE.AND UP4, UPT, UR10, URZ, UPT ;  /* 0x000000ff0a00728c */ /* 0x000fe2000bf85270 */
[----:B------:R-:W3:Y:S09]  /*0e20*/  FENCE.VIEW.ASYNC.S ;  /* 0x00000000000073c6 */ /* 0x000ef20000000000 */
[----:B---3--:R3:W4:Y:S01]  /*0e30*/  @!UP1 SYNCS.EXCH.64 URZ, [UR7+0x150], UR12 ;  /* 0x0001500c07ff95b2 */ /* 0x0087220008000100 */
[----:B--2---:R-:W-:-:S09]  /*0e40*/  UISETP.EQ.U32.AND UP1, UPT, UR8, 0x1, UPT ;  /* 0x000000010800788c */ /* 0x004fd2000bf22070 */
[----:B------:R-:W-:Y:S05]  /*0e50*/  BRA.U !UP1, `(.L_x_15) ;  /* 0x0000000109087547 */ /* 0x000fea000b800000 */
[----:B-1--4-:R-:W-:Y:S01]  /*0e60*/  UCGABAR_ARV ;  /* 0x00000000000079c7 */ /* 0x012fe20008000000 */
[----:B------:R-:W-:Y:S05]  /*0e70*/  BRA `(.L_x_16) ;  /* 0x0000000000047947 */ /* 0x000fea0003800000 */
.L_x_15:
[----:B-1--4-:R-:W-:Y:S01]  /*0e80*/  NOP ;  /* 0x0000000000007918 */ /* 0x012fe20000000000 */
.L_x_16:
[----:B------:R-:W1:Y:S01]  /*0e90*/  S2R R22, SR_CTAID.Y ;  /* 0x0000000000167919 */ /* 0x000e620000002600 */
[----:B------:R-:W-:-:S05]  /*0ea0*/  CS2R.32 R132, SR_CgaSize ;  /* 0x0000000000847805 */ /* 0x000fca0000008a00 */
[----:B------:R-:W-:-:S05]  /*0eb0*/  IMAD R132, R132, -0xa0, RZ ;  /* 0xffffff6084847824 */ /* 0x000fca00078e02ff */
[----:B---3--:R-:W-:-:S14]  /*0ec0*/  R2UR UR7, R132 ;  /* 0x00000000840772ca */ /* 0x008fdc00000e0000 */
[----:B------:R-:W2:Y:S01]  /*0ed0*/  LDCU UR7, c[0x0][UR7+0x2b4] ;  /* 0x00005680070777ac */ /* 0x000ea20008000800 */
[----:B------:R-:W-:-:S05]  /*0ee0*/  CS2R.32 R0, SR_CgaSize ;  /* 0x0000000000007805 */ /* 0x000fca0000008a00 */
[----:B------:R-:W-:-:S06]  /*0ef0*/  IMAD R0, R0, -0xa0, RZ ;  /* 0xffffff6000007824 */ /* 0x000fcc00078e02ff */
[----:B------:R-:W3:Y:S01]  /*0f00*/  LDC R0, c[0x0][R0+0x2a4] ;  /* 0x0000a90000007b82 */ /* 0x000ee20000000800 */
[----:B------:R-:W-:Y:S01]  /*0f10*/  PRMT R8, RZ, 0x7610, R8 ;  /* 0x00007610ff087816 */ /* 0x000fe20000000008 */
[----:B------:R-:W4:Y:S01]  /*0f20*/  S2R R9, SR_CTAID.X ;  /* 0x0000000000097919 */ /* 0x000f220000002500 */
[----:B------:R-:W-:-:S05]  /*0f30*/  CS2R.32 R132, SR_CgaSize ;  /* 0x0000000000847805 */ /* 0x000fca0000008a00 */
[----:B------:R-:W-:-:S05]  /*0f40*/  IMAD R132, R132, -0xa0, RZ ;  /* 0xffffff6084847824 */ /* 0x000fca00078e02ff */
[----:B------:R-:W-:-:S14]  /*0f50*/  R2UR UR8, R132 ;  /* 0x00000000840872ca */ /* 0x000fdc00000e0000 */
[----:B------:R-:W3:Y:S01]  /*0f60*/  LDCU UR8, c[0x0][UR8+0x2b0] ;  /* 0x00005600080877ac */ /* 0x000ee20008000800 */
[----:B------:R-:W-:Y:S01]  /*0f70*/  UISETP.NE.AND UP2, UPT, UR10, 0x2, UPT ;  /* 0x000000020a00788c */ /* 0x000fe2000bf45270 */
[----:B------:R-:W2:Y:S01]  /*0f80*/  LDC R11, c[0x0][0xb24] ;  /* 0x0002c900ff0b7b82 */ /* 0x000ea20000000800 */
[----:B------:R-:W-:-:S05]  /*0f90*/  CS2R.32 R2, SR_CgaSize ;  /* 0x0000000000027805 */ /* 0x000fca0000008a00 */
[----:B------:R-:W-:-:S06]  /*0fa0*/  IMAD R2, R2, -0xa0, RZ ;  /* 0xffffff6002027824 */ /* 0x000fcc00078e02ff */
[----:B------:R-:W3:Y:S08]  /*0fb0*/  LDC R2, c[0x0][R2+0x2a0] ;  /* 0x0000a80002027b82 */ /* 0x000ef00000000800 */
[----:B------:R-:W3:Y:S01]  /*0fc0*/  LDC R65, c[0x0][0xb24] ;  /* 0x0002c900ff417b82 */ /* 0x000ee20000000800 */
[----:B-1----:R-:W-:-:S07]  /*0fd0*/  I2FP.F32.U32 R115, R22 ;  /* 0x0000001600737245 */ /* 0x002fce0000201000 */
[----:B------:R-:W1:Y:S01]  /*0fe0*/  S2UR UR36, SR_CTAID.Z ;  /* 0x00000000002479c3 */ /* 0x000e620000002700 */
[----:B--2---:R-:W-:Y:S01]  /*0ff0*/  ISETP.GE.AND P0, PT, R11, 0x1, PT ;  /* 0x000000010b00780c */ /* 0x004fe20003f06270 */
[----:B----4-:R-:W-:Y:S01]  /*1000*/  IMAD.MOV.U32 R23, RZ, RZ, R9 ;  /* 0x000000ffff177224 */ /* 0x010fe200078e0009 */
[----:B------:R-:W-:Y:S01]  /*1010*/  I2FP.F32.U32 R132, R9 ;  /* 0x0000000900847245 */ /* 0x000fe20000201000 */
[----:B------:R-:W-:Y:S01]  /*1020*/  FMUL R115, R115, UR7 ;  /* 0x0000000773737c20 */ /* 0x000fe20008400000 */
[----:B------:R-:W2:Y:S03]  /*1030*/  LDCU UR7, c[0x0][0xb30] ;  /* 0x00016600ff0777ac */ /* 0x000ea60008000800 */
[----:B---3--:R-:W-:Y:S02]  /*1040*/  FMUL R132, R132, UR8 ;  /* 0x0000000884847c20 */ /* 0x008fe40008400000 */
[----:B------:R-:W3:Y:S08]  /*1050*/  F2I.U32.TRUNC.NTZ R115, R115 ;  /* 0x0000007300737305 */ /* 0x000ef0000020f000 */
[----:B------:R-:W4:Y:S01]  /*1060*/  F2I.U32.TRUNC.NTZ R132, R132 ;  /* 0x0000008400847305 */ /* 0x000f22000020f000 */
[----:B--2---:R-:W-:Y:S01]  /*1070*/  UISETP.NE.AND UP3, UPT, UR7, 0x1, UPT ;  /* 0x000000010700788c */ /* 0x004fe2000bf65270 */
[----:B---3--:R-:W-:-:S05]  /*1080*/  IADD3 R115, PT, PT, -R115, RZ, RZ ;  /* 0x000000ff73737210 */ /* 0x008fca0007ffe1ff */
[----:B------:R-:W-:Y:S01]  /*1090*/  IMAD R115, R0, R115, R22 ;  /* 0x0000007300737224 */ /* 0x000fe200078e0216 */
[----:B------:R-:W-:Y:S01]  /*10a0*/  PRMT R0, RZ, 0x7610, R0 ;  /* 0x00007610ff007816 */ /* 0x000fe20000000000 */
[----:B----4-:R-:W-:-:S04]  /*10b0*/  IMAD.MOV R132, RZ, RZ, -R132 ;  /* 0x000000ffff847224 */ /* 0x010fc800078e0a84 */
[----:B------:R-:W-:Y:S01]  /*10c0*/  IMAD R132, R2, R132, R9 ;  /* 0x0000008402847224 */ /* 0x000fe200078e0209 */
[----:B-1----:R-:W-:Y:S06]  /*10d0*/  BRA.U UP4, `(.L_x_17) ;  /* 0x0000000104247547 */ /* 0x002fec000b800000 */
[----:B------:R-:W-:Y:S01]  /*10e0*/  ISETP.NE.AND P1, PT, R115, RZ, PT ;  /* 0x000000ff7300720c */ /* 0x000fe20003f25270 */
[----:B------:R-:W-:Y:S01]  /*10f0*/  IMAD.MOV.U32 R0, RZ, RZ, 0x3 ;  /* 0x00000003ff007424 */ /* 0x000fe200078e00ff */
[C---:B------:R-:W-:Y:S02]  /*1100*/  LOP3.LUT R2, R132.reuse, 0xfffffffe, RZ, 0xc0, !PT ;  /* 0xfffffffe84027812 */ /* 0x040fe400078ec0ff */
[----:B------:R-:W-:Y:S02]  /*1110*/  ISETP.LT.U32.OR P1, PT, R132, 0x2, !P1 ;  /* 0x000000028400780c */ /* 0x000fe40004f21470 */
[----:B------:R-:W-:Y:S02]  /*1120*/  SHF.L.U32 R0, R0, R2, RZ ;  /* 0x0000000200007219 */ /* 0x000fe400000006ff */
[----:B------:R-:W-:Y:S02]  /*1130*/  SEL R4, RZ, 0x1, !P1 ;  /* 0x00000001ff047807 */ /* 0x000fe40004800000 */
[----:B------:R-:W-:-:S05]  /*1140*/  SEL R3, RZ, 0x2, !P1 ;  /* 0x00000002ff037807 */ /* 0x000fca0004800000 */
[----:B------:R-:W-:-:S05]  /*1150*/  IMAD.IADD R3, R4, 0x1, R3 ;  /* 0x0000000104037824 */ /* 0x000fca00078e0203 */
[----:B------:R-:W-:Y:S02]  /*1160*/  PRMT R8, R3, 0x7610, R8 ;  /* 0x0000761003087816 */ /* 0x000fe40000000008 */
.L_x_17:
[----:B------:R-:W-:Y:S05]  /*1170*/  @!P0 BRA `(.L_x_18) ;  /* 0x0000000000b88947 */ /* 0x000fea0003800000 */
[----:B------:R-:W1:Y:S01]  /*1180*/  LDC.64 R4, c[0x0][0xb18] ;  /* 0x0002c600ff047b82 */ /* 0x000e620000000a00 */
[----:B------:R-:W-:-:S07]  /*1190*/  ISETP.NE.AND P0, PT, R11, 0x1, PT ;  /* 0x000000010b00780c */ /* 0x000fce0003f05270 */
[----:B------:R-:W2:Y:S08]  /*11a0*/  LDC R23, c[0x0][0xb0c] ;  /* 0x0002c300ff177b82 */ /* 0x000eb00000000800 */
[----:B------:R-:W3:Y:S08]  /*11b0*/  LDC R14, c[0x0][0x370] ;  /* 0x0000dc00ff0e7b82 */ /* 0x000ef00000000800 */
[----:B------:R-:W4:Y:S01]  /*11c0*/  LDC R13, c[0x0][0x374] ;  /* 0x0000dd00ff0d7b82 */ /* 0x000f220000000800 */
[----:B-1----:R-:W-:-:S07]  /*11d0*/  ISETP.NE.AND P1, PT, R4, 0x1, PT ;  /* 0x000000010400780c */ /* 0x002fce0003f25270 */
[----:B------:R-:W3:Y:S01]  /*11e0*/  LDC.64 R6, c[0x0][0xb10] ;  /* 0x0002c400ff067b82 */ /* 0x000ee20000000a00 */
[----:B--2---:R-:W-:-:S07]  /*11f0*/  ISETP.NE.AND P2, PT, R23, 0x1, PT ;  /* 0x000000011700780c */ /* 0x004fce0003f45270 */
[----:B------:R-:W1:Y:S08]  /*1200*/  LDC R12, c[0x0][0xb20] ;  /* 0x0002c800ff0c7b82 */ /* 0x000e700000000800 */
[----:B------:R-:W2:Y:S01]  /*1210*/  LDC.64 R2, c[0x0][0xb28] ;  /* 0x0002ca00ff027b82 */ /* 0x000ea20000000a00 */
[----:B----4-:R-:W-:-:S04]  /*1220*/  IMAD.HI.U32 R15, R13, R5, RZ ;  /* 0x000000050d0f7227 */ /* 0x010fc800078e00ff */
[----:B------:R-:W-:-:S04]  /*1230*/  IMAD.HI.U32 R5, R22, R5, RZ ;  /* 0x0000000516057227 */ /* 0x000fc800078e00ff */
[----:B---3--:R-:W-:-:S05]  /*1240*/  IMAD.HI.U32 R16, R14, R6, RZ ;  /* 0x000000060e107227 */ /* 0x008fca00078e00ff */
[-C--:B------:R-:W-:Y:S01]  /*1250*/  @P2 SHF.R.U32.HI R14, RZ, R7.reuse, R16 ;  /* 0x00000007ff0e2219 */ /* 0x080fe20000011610 */
[----:B------:R-:W-:Y:S01]  /*1260*/  IMAD.HI.U32 R16, R9, R6, RZ ;  /* 0x0000000609107227 */ /* 0x000fe200078e00ff */
[-C--:B-1----:R-:W-:Y:S02]  /*1270*/  @P1 SHF.R.U32.HI R13, RZ, R12.reuse, R15 ;  /* 0x0000000cff0d1219 */ /* 0x082fe4000001160f */
[----:B------:R-:W-:Y:S02]  /*1280*/  SHF.R.U32.HI R5, RZ, R12, R5 ;  /* 0x0000000cff057219 */ /* 0x000fe40000011605 */
[----:B------:R-:W-:Y:S02]  /*1290*/  SHF.R.U32.HI R16, RZ, R7, R16 ;  /* 0x00000007ff107219 */ /* 0x000fe40000011610 */
[----:B------:R-:W-:Y:S01]  /*12a0*/  SEL R5, R22, R5, !P1 ;  /* 0x0000000516057207 */ /* 0x000fe20004800000 */
[----:B--2---:R-:W-:Y:S01]  /*12b0*/  IMAD.HI.U32 R15, R13, R2, RZ ;  /* 0x000000020d0f7227 */ /* 0x004fe200078e00ff */
[----:B------:R-:W-:-:S03]  /*12c0*/  SEL R16, R9, R16, !P2 ;  /* 0x0000001009107207 */ /* 0x000fc60005000000 */
[----:B------:R-:W-:Y:S01]  /*12d0*/  IMAD.HI.U32 R6, R14, R2, RZ ;  /* 0x000000020e067227 */ /* 0x000fe200078e00ff */
[----:B------:R-:W-:-:S04]  /*12e0*/  @P0 SHF.R.U32.HI R13, RZ, R3, R15 ;  /* 0x00000003ff0d0219 */ /* 0x000fc8000001160f */
[----:B------:R-:W-:Y:S01]  /*12f0*/  @P0 SHF.R.U32.HI R14, RZ, R3, R6 ;  /* 0x00000003ff0e0219 */ /* 0x000fe20000011606 */
[----:B------:R-:W-:-:S04]  /*1300*/  IMAD R13, R13, R11, RZ ;  /* 0x0000000b0d0d7224 */ /* 0x000fc800078e02ff */
[----:B------:R-:W-:Y:S01]  /*1310*/  IMAD R6, R14, R11, RZ ;  /* 0x0000000b0e067224 */ /* 0x000fe200078e02ff */
[----:B------:R-:W-:-:S04]  /*1320*/  ISETP.GE.AND P1, PT, R5, R13, PT ;  /* 0x0000000d0500720c */ /* 0x000fc80003f26270 */
[----:B------:R-:W-:Y:S01]  /*1330*/  ISETP.GE.OR P1, PT, R16, R6, P1 ;  /* 0x000000061000720c */ /* 0x000fe20000f26670 */
[----:B------:R-:W-:-:S05]  /*1340*/  IMAD.HI.U32 R6, R5, R2, RZ ;  /* 0x0000000205067227 */ /* 0x000fca00078e00ff */
[----:B------:R-:W-:-:S04]  /*1350*/  SHF.R.U32.HI R6, RZ, R3, R6 ;  /* 0x00000003ff067219 */ /* 0x000fc80000011606 */
[----:B------:R-:W-:-:S03]  /*1360*/  SEL R6, R5, R6, !P0 ;  /* 0x0000000605067207 */ /* 0x000fc60004000000 */
[----:B------:R-:W-:Y:S01]  /*1370*/  @!P1 IMAD.HI.U32 R7, R16, R2, RZ ;  /* 0x0000000210079227 */ /* 0x000fe200078e00ff */
[----:B------:R-:W-:-:S04]  /*1380*/  IADD3 R2, PT, PT, -R6, RZ, RZ ;  /* 0x000000ff06027210 */ /* 0x000fc80007ffe1ff */
[----:B------:R-:W-:Y:S01]  /*1390*/  @!P1 SHF.R.U32.HI R3, RZ, R3, R7 ;  /* 0x00000003ff039219 */ /* 0x000fe20000011607 */
[----:B------:R-:W-:Y:S01]  /*13a0*/  IMAD R2, R11, R2, R5 ;  /* 0x000000020b027224 */ /* 0x000fe200078e0205 */
[----:B------:R-:W-:Y:S02]  /*13b0*/  IADD3 R7, PT, PT, -R5, RZ, RZ ;  /* 0x000000ff05077210 */ /* 0x000fe40007ffe1ff */
[----:B------:R-:W-:-:S03]  /*13c0*/  @!P1 SEL R3, R16, R3, !P0 ;  /* 0x0000000310039207 */ /* 0x000fc60004000000 */
[----:B------:R-:W-:Y:S02]  /*13d0*/  IMAD R7, R4, R7, R22 ;  /* 0x0000000704077224 */ /* 0x000fe400078e0216 */
[--C-:B------:R-:W-:Y:S02]  /*13e0*/  @!P1 IMAD.IADD R6, R6, 0x1, -R3.reuse ;  /* 0x0000000106069824 */ /* 0x100fe400078e0a03 */
[----:B------:R-:W-:Y:S01]  /*13f0*/  @!P1 IMAD R3, R2, R14, R3 ;  /* 0x0000000e02039224 */ /* 0x000fe200078e0203 */
[----:B------:R-:W-:Y:S01]  /*1400*/  IADD3 R2, PT, PT, -R16, RZ, RZ ;  /* 0x000000ff10027210 */ /* 0x000fe20007ffe1ff */
[----:B------:R-:W-:Y:S02]  /*1410*/  @!P1 IMAD R5, R6, R11, R16 ;  /* 0x0000000b06059224 */ /* 0x000fe400078e0210 */
[----:B------:R-:W-:Y:S02]  /*1420*/  @!P1 IMAD.MOV.U32 R16, RZ, RZ, R3 ;  /* 0x000000ffff109224 */ /* 0x000fe400078e0003 */
[----:B------:R-:W-:-:S02]  /*1430*/  IMAD R2, R23, R2, R9 ;  /* 0x0000000217027224 */ /* 0x000fc400078e0209 */
[----:B------:R-:W-:Y:S02]  /*1440*/  IMAD R22, R5, R4, R7 ;  /* 0x0000000405167224 */ /* 0x000fe400078e0207 */
[----:B------:R-:W-:Y:S02]  /*1450*/  IMAD R23, R16, R23, R2 ;  /* 0x0000001710177224 */ /* 0x000fe400078e0202 */
.L_x_18:
[----:B------:R-:W-:Y:S05]  /*1460*/  BRA.U UP3, `(.L_x_19) ;  /* 0x0000000103407547 */ /* 0x000fea000b800000 */
[----:B------:R-:W1:Y:S08]  /*1470*/  LDC.64 R4, c[0x0][0xb10] ;  /* 0x0002c400ff047b82 */ /* 0x000e700000000a00 */
[----:B------:R-:W2:Y:S08]  /*1480*/  LDC.64 R2, c[0x0][0xb18] ;  /* 0x0002c600ff027b82 */ /* 0x000eb00000000a00 */
[----:B------:R-:W3:Y:S08]  /*1490*/  LDC R6, c[0x0][0xb20] ;  /* 0x0002c800ff067b82 */ /* 0x000ef00000000800 */
[----:B------:R-:W4:Y:S01]  /*14a0*/  LDC R7, c[0x0][0xb0c] ;  /* 0x0002c300ff077b82 */ /* 0x000f220000000800 */
[----:B-1----:R-:W-:-:S05]  /*14b0*/  IMAD.HI.U32 R4, R23, R4, RZ ;  /* 0x0000000417047227 */ /* 0x002fca00078e00ff */
[----:B------:R-:W-:Y:S01]  /*14c0*/  SHF.R.U32.HI R4, RZ, R5, R4 ;  /* 0x00000005ff047219 */ /* 0x000fe20000011604 */
[----:B--2---:R-:W-:Y:S01]  /*14d0*/  IMAD.HI.U32 R3, R22, R3, RZ ;  /* 0x0000000316037227 */ /* 0x004fe200078e00ff */
[----:B------:R-:W-:-:S04]  /*14e0*/  ISETP.NE.AND P0, PT, R2, 0x1, PT ;  /* 0x000000010200780c */ /* 0x000fc80003f05270 */
[----:B---3--:R-:W-:-:S04]  /*14f0*/  SHF.R.U32.HI R3, RZ, R6, R3 ;  /* 0x00000006ff037219 */ /* 0x008fc80000011603 */
[----:B------:R-:W-:Y:S02]  /*1500*/  SEL R3, R22, R3, !P0 ;  /* 0x0000000316037207 */ /* 0x000fe40004000000 */
[----:B----4-:R-:W-:-:S04]  /*1510*/  ISETP.NE.AND P1, PT, R7, 0x1, PT ;  /* 0x000000010700780c */ /* 0x010fc80003f25270 */
[----:B------:R-:W-:-:S05]  /*1520*/  SEL R5, R23, R4, !P1 ;  /* 0x0000000417057207 */ /* 0x000fca0004800000 */
[----:B------:R-:W-:Y:S02]  /*1530*/  IMAD.IADD R4, R3, 0x1, -R5 ;  /* 0x0000000103047824 */ /* 0x000fe400078e0a05 */
[----:B------:R-:W-:Y:S02]  /*1540*/  IMAD.IADD R3, R5, 0x1, -R3 ;  /* 0x0000000105037824 */ /* 0x000fe400078e0a03 */
[----:B------:R-:W-:Y:S02]  /*1550*/  IMAD R23, R4, R7, R23 ;  /* 0x0000000704177224 */ /* 0x000fe400078e0217 */
[----:B------:R-:W-:Y:S02]  /*1560*/  IMAD R22, R3, R2, R22 ;  /* 0x0000000203167224 */ /* 0x000fe400078e0216 */
.L_x_19:
[----:B------:R-:W-:Y:S05]  /*1570*/  BRA.U !UP1, `(.L_x_20) ;  /* 0x00000001090c7547 */ /* 0x000fea000b800000 */
[----:B------:R-:W-:Y:S01]  /*1580*/  UCGABAR_WAIT ;  /* 0x0000000000007dc7 */ /* 0x000fe20008000000 */
[----:B------:R-:W-:Y:S01]  /*1590*/  CCTL.IVALL ;  /* 0x00000000ff00798f */ /* 0x000fe20002000000 */
[----:B------:R-:W-:Y:S05]  /*15a0*/  BRA `(.L_x_21) ;  /* 0x0000000000047947 */ /* 0x000fea0003800000 */
.L_x_20:
[----:B------:R-:W-:Y:S06]  /*15b0*/  BAR.SYNC.DEFER_BLOCKING 0x0 ;  /* 0x0000000000007b1d */ /* 0x000fec0000010000 */
.L_x_21:
[----:B------:R-:W-:Y:S05]  /*15c0*/  BRA.U UP2, `(.L_x_22) ;  /* 0x0000001502407547 */ /* 0x000fea000b800000 */
[----:B------:R-:W1:Y:S01]  /*15d0*/  LDCU UR4, c[0x0][0x38c] ;  /* 0x00007180ff0477ac */ /* 0x000e620008000800 */
[----:B------:R-:W2:Y:S01]  /*15e0*/  LDC R8, c[0x0][0x370] ;  /* 0x0000dc00ff087b82 */ /* 0x000ea20000000800 */
[C---:B------:R-:W-:Y:S02]  /*15f0*/  IMAD.SHL.U32 R17, R9.reuse, 0x80, RZ ;  /* 0x0000008009117824 */ /* 0x040fe400078e00ff */
[----:B------:R-:W-:Y:S01]  /*1600*/  HFMA2 R15, -RZ, RZ, 0, 5.9604644775390625e-08 ;  /* 0x00000001ff0f7431 */ /* 0x000fe200000001ff */
[----:B------:R-:W-:Y:S01]  /*1610*/  UISETP.NE.AND UP1, UPT, UR10, URZ, UPT ;  /* 0x000000ff0a00728c */ /* 0x000fe2000bf25270 */
[----:B------:R-:W-:Y:S01]  /*1620*/  ISETP.NE.AND P4, PT, R10, RZ, P5 ;  /* 0x000000ff0a00720c */ /* 0x000fe20002f85270 */
[----:B------:R-:W-:Y:S01]  /*1630*/  IMAD.SHL.U32 R16, R9, 0x40, RZ ;  /* 0x0000004009107824 */ /* 0x000fe200078e00ff */
[----:B------:R-:W-:Y:S01]  /*1640*/  CS2R R12, SRZ ;  /* 0x00000000000c7805 */ /* 0x000fe2000001ff00 */
[----:B------:R-:W-:Y:S01]  /*1650*/  IMAD.MOV.U32 R14, RZ, RZ, RZ ;  /* 0x000000ffff0e7224 */ /* 0x000fe200078e00ff */
[----:B------:R-:W3:Y:S01]  /*1660*/  LDC R0, c[0x0][0x374] ;  /* 0x0000dd00ff007b82 */ /* 0x000ee20000000800 */
[----:B------:R-:W-:Y:S01]  /*1670*/  MOV R11, 0x1 ;  /* 0x00000001000b7802 */ /* 0x000fe20000000f00 */
[----:B------:R-:W4:Y:S01]  /*1680*/  LDCU.64 UR14, c[0x0][0x348] ;  /* 0x00006900ff0e77ac */ /* 0x000f220008000a00 */
[----:B------:R-:W-:Y:S01]  /*1690*/  LOP3.LUT R17, R17, 0x80, RZ, 0xc0, !PT ;  /* 0x0000008011117812 */ /* 0x000fe200078ec0ff */
[----:B------:R-:W-:Y:S01]  /*16a0*/  USEL UR22, UR6, 0x2, UP1 ;  /* 0x0000000206167887 */ /* 0x000fe20008800000 */
[----:B------:R-:W-:Y:S01]  /*16b0*/  UMOV UR23, URZ ;  /* 0x000000ff00177c82 */ /* 0x000fe20008000000 */
[----:B-1----:R-:W-:-:S04]  /*16c0*/  UIADD3 UR5, UPT, UPT, UR4, 0x3f, URZ ;  /* 0x0000003f04057890 */ /* 0x002fc8000fffe0ff */
[----:B------:R-:W-:-:S04]  /*16d0*/  USHF.R.S32.HI UR7, URZ, 0x1f, UR5 ;  /* 0x0000001fff077899 */ /* 0x000fc80008011405 */
[----:B------:R-:W-:Y:S02]  /*16e0*/  ULEA.HI UR7, UR7, UR5, URZ, 0x6 ;  /* 0x0000000507077291 */ /* 0x000fe4000f8f30ff */
[----:B------:R-:W-:Y:S02]  /*16f0*/  UIADD3 UR5, UPT, UPT, UR4, -0x1, URZ ;  /* 0xffffffff04057890 */ /* 0x000fe4000fffe0ff */
[----:B------:R-:W-:Y:S02]  /*1700*/  USHF.R.S32.HI UR7, URZ, 0x6, UR7 ;  /* 0x00000006ff077899 */ /* 0x000fe40008011407 */
[----:B------:R-:W-:Y:S02]  /*1710*/  UISETP.GE.U32.AND UP2, UPT, UR5, -0x7f, UPT ;  /* 0xffffff810500788c */ /* 0x000fe4000bf46070 */
[----:B------:R-:W-:Y:S02]  /*1720*/  UISETP.LT.U32.AND UP0, UPT, UR7, 0x8, UPT ;  /* 0x000000080700788c */ /* 0x000fe4000bf01070 */
[----:B------:R-:W-:-:S02]  /*1730*/  UIADD3 UR4, UPT, UPT, UR4, 0x7e, URZ ;  /* 0x0000007e04047890 */ /* 0x000fc4000fffe0ff */
[----:B------:R-:W-:-:S04]  /*1740*/  USEL UR5, UR7, 0x8, UP0 ;  /* 0x0000000807057887 */ /* 0x000fc80008000000 */
[----:B------:R-:W-:Y:S02]  /*1750*/  UIADD3 UR21, UPT, UPT, UR5, -0x1, URZ ;  /* 0xffffffff05157890 */ /* 0x000fe4000fffe0ff */
[----:B------:R-:W-:Y:S02]  /*1760*/  @UP2 UIADD3 UR21, UPT, UPT, UR5, URZ, URZ ;  /* 0x000000ff05152290 */ /* 0x000fe4000fffe0ff */
[----:B------:R-:W-:Y:S02]  /*1770*/  UIADD3 UR24, UPT, UPT, UR7, -UR5, URZ ;  /* 0x8000000507187290 */ /* 0x000fe4000fffe0ff */
[----:B------:R-:W-:Y:S02]  /*1780*/  UIADD3 UR13, UPT, UPT, UR21, 0x1, URZ ;  /* 0x00000001150d7890 */ /* 0x000fe4000fffe0ff */
[----:B--2-4-:R-:W-:-:S12]  /*1790*/  UIADD3 UR21, UPT, UPT, -UR21, URZ, URZ ;  /* 0x000000ff15157290 */ /* 0x014fd8000fffe1ff */
.L_x_42:
[----:B------:R-:W-:Y:S01]  /*17a0*/  UISETP.NE.AND UP0, UPT, UR37, URZ, UPT ;  /* 0x000000ff2500728c */ /* 0x000fe2000bf05270 */
[----:B------:R-:W1:Y:S08]  /*17b0*/  S2UR UR37, SR_CgaCtaId ;  /* 0x00000000002579c3 */ /* 0x000e700000008800 */
[----:B------:R-:W-:Y:S05]  /*17c0*/  BRA.U UP0, `(.L_x_23) ;  /* 0x0000000100347547 */ /* 0x000fea000b800000 */
[----:B------:R-:W2:Y:S01]  /*17d0*/  S2R R2, SR_CgaCtaId ;  /* 0x0000000000027919 */ /* 0x000ea20000008800 */
[----:B------:R-:W-:-:S04]  /*17e0*/  MOV R3, 0x400 ;  /* 0x0000040000037802 */ /* 0x000fc80000000f00 */
[----:B--2---:R-:W-:Y:S02]  /*17f0*/  LEA R2, R2, R3, 0x18 ;  /* 0x0000000302027211 */ /* 0x004fe400078ec0ff */
[----:B------:R-:W-:-:S03]  /*1800*/  SHF.L.U32 R3, R11, 0x1f, RZ ;  /* 0x0000001f0b037819 */ /* 0x000fc600000006ff */
[----:B------:R-:W-:-:S04]  /*1810*/  IMAD R2, R12, 0x8, R2 ;  /* 0x000000080c027824 */ /* 0x000fc800078e0202 */
[----:B------:R-:W2:Y:S02]  /*1820*/  SYNCS.PHASECHK.TRANS64.TRYWAIT P0, [R2+URZ+0x140], R3 ;  /* 0x00014003020075a7 */ /* 0x000ea400080011ff */
[----:B--2---:R-:W-:Y:S05]  /*1830*/  @!P0 BRA `(.L_x_24) ;  /* 0x0000009000648947 */ /* 0x004fea0003800000 */
.L_x_234:
[----:B------:R-:W-:Y:S01]  /*1840*/  VIADD R12, R12, 0x1 ;  /* 0x000000010c0c7836 */ /* 0x000fe20000000000 */
[----:B------:R2:W-:Y:S04]  /*1850*/  SYNCS.ARRIVE.TRANS64.A1T0 RZ, [R2+URZ+0x130], RZ ;  /* 0x000130ff02ff79a7 */ /* 0x0005e800081000ff */
[----:B------:R-:W-:-:S04]  /*1860*/  ISETP.NE.AND P0, PT, R12, 0x2, PT ;  /* 0x000000020c00780c */ /* 0x000fc80003f05270 */
[----:B------:R-:W-:Y:S02]  /*1870*/  SEL R12, R12, RZ, P0 ;  /* 0x000000ff0c0c7207 */ /* 0x000fe40000000000 */
[----:B--2---:R-:W-:-:S04]  /*1880*/  SEL R2, RZ, 0x1, P0 ;  /* 0x00000001ff027807 */ /* 0x004fc80000000000 */
[----:B------:R-:W-:-:S07]  /*1890*/  LOP3.LUT R11, R11, R2, RZ, 0x3c, !PT ;  /* 0x000000020b0b7212 */ /* 0x000fce00078e3cff */
.L_x_23:
[----:B------:R-:W-:Y:S01]  /*18a0*/  UMOV UR6, 0x400 ;  /* 0x0000040000067882 */ /* 0x000fe20000000000 */
[----:B------:R-:W-:Y:S01]  /*18b0*/  SHF.L.U32 R2, R15, 0x1f, RZ ;  /* 0x0000001f0f027819 */ /* 0x000fe200000006ff */
[----:B-1----:R-:W-:Y:S01]  /*18c0*/  ULEA UR6, UR37, UR6, 0x18 ;  /* 0x0000000625067291 */ /* 0x002fe2000f8ec0ff */
[----:B------:R-:W-:Y:S01]  /*18d0*/  R2UR UR35, R16 ;  /* 0x00000000102372ca */ /* 0x000fe200000e0000 */
[----:B------:R-:W-:Y:S01]  /*18e0*/  UISETP.GE.U32.AND UP0, UPT, UR4, 0x7f, UPT ;  /* 0x0000007f0400788c */ /* 0x000fe2000bf06070 */
[----:B------:R-:W-:Y:S01]  /*18f0*/  R2UR UR11, R17 ;  /* 0x00000000110b72ca */ /* 0x000fe200000e0000 */
[----:B------:R-:W-:Y:S01]  /*1900*/  ULEA UR8, UR23, UR6, 0x3 ;  /* 0x0000000617087291 */ /* 0x000fe2000f8e18ff */
[----:B------:R-:W-:-:S08]  /*1910*/  UMOV UR25, URZ ;  /* 0x000000ff00197c82 */ /* 0x000fd00008000000 */
[----:B------:R1:W2:Y:S01]  /*1920*/  SYNCS.PHASECHK.TRANS64.TRYWAIT P0, [UR8+0x40], R2 ;  /* 0x00004002ff0075a7 */ /* 0x0002a20008001108 */
[----:B------:R-:W-:-:S13]  /*1930*/  R2UR UR8, R22 ;  /* 0x00000000160872ca */ /* 0x000fda00000e0000 */
[----:B------:R-:W-:Y:S01]  /*1940*/  ULEA UR11, UR8, UR11, 0x8 ;  /* 0x0000000b080b7291 */ /* 0x000fe2000f8e40ff */
[----:B-1----:R-:W-:-:S05]  /*1950*/  LEA.HI R2, R23, R23, RZ, 0x1 ;  /* 0x0000001717027211 */ /* 0x002fca00078f08ff */
[----:B------:R-:W-:-:S05]  /*1960*/  IMAD.SHL.U32 R2, R2, 0x40, RZ ;  /* 0x0000004002027824 */ /* 0x000fca00078e00ff */
[----:B------:R-:W-:-:S04]  /*1970*/  LOP3.LUT R2, R2, 0xffffff80, RZ, 0xc0, !PT ;  /* 0xffffff8002027812 */ /* 0x000fc800078ec0ff */
[----:B------:R-:W-:-:S13]  /*1980*/  R2UR UR9, R2 ;  /* 0x00000000020972ca */ /* 0x000fda00000e0000 */
[----:B------:R-:W-:Y:S01]  /*1990*/  ULOP3.LUT UR35, UR9, 0x40, UR35, 0xf8, !UPT ;  /* 0x0000004009237892 */ /* 0x000fe2000f8ef823 */
[----:B------:R-:W-:Y:S11]  /*19a0*/  BRA.U !UP0, `(.L_x_25) ;  /* 0x0000000108c07547 */ /* 0x000ff6000b800000 */
[----:B------:R-:W-:Y:S01]  /*19b0*/  UMOV UR16, UR21 ;  /* 0x0000001500107c82 */ /* 0x000fe20008000000 */
[----:B------:R-:W-:Y:S01]  /*19c0*/  UMOV UR17, UR23 ;  /* 0x0000001700117c82 */ /* 0x000fe20008000000 */
[----:B------:R-:W-:-:S05]  /*19d0*/  UMOV UR34, URZ ;  /* 0x000000ff00227c82 */ /* 0x000fca0008000000 */
.L_x_31:
[----:B------:R-:W-:Y:S01]  /*19e0*/  ULEA UR33, UR17, UR6, 0x3 ;  /* 0x0000000611217291 */ /* 0x000fe2000f8e18ff */
[----:B------:R-:W-:Y:S01]  /*19f0*/  @P5 MOV R3, 0xc000 ;  /* 0x0000c00000035802 */ /* 0x000fe20000000f00 */
[----:B-12-4-:R-:W-:Y:S10]  /*1a00*/  @P0 BRA `(.L_x_26) ;  /* 0x00000000000c0947 */ /* 0x016ff40003800000 */
[----:B------:R-:W-:-:S04]  /*1a10*/  SHF.L.U32 R4, R15, 0x1f, RZ ;  /* 0x0000001f0f047819 */ /* 0x000fc800000006ff */
[----:B------:R-:W1:Y:S02]  /*1a20*/  SYNCS.PHASECHK.TRANS64.TRYWAIT P0, [UR33+0x40], R4 ;  /* 0x00004004ff0075a7 */ /* 0x000e640008001121 */
[----:B-1----:R-:W-:Y:S05]  /*1a30*/  @!P0 BRA `(.L_x_27) ;  /* 0x0000008c00f88947 */ /* 0x002fea0003800000 */
.L_x_26:
[----:B------:R2:W-:Y:S01]  /*1a40*/  @P5 SYNCS.ARRIVE.TRANS64 RZ, [UR33], R3 ;  /* 0x00000003ffff59a7 */ /* 0x0005e20008000021 */
[----:B------:R-:W-:Y:S02]  /*1a50*/  ULOP3.LUT UR8, UR22, 0x2, URZ, 0xfc, !UPT ;  /* 0x0000000216087892 */ /* 0x000fe4000f8efcff */
[----:B------:R-:W-:Y:S02]  /*1a60*/  UIADD3 UR16, UPT, UPT, UR16, 0x1, URZ ;  /* 0x0000000110107890 */ /* 0x000fe4000fffe0ff */
[----:B------:R-:W-:Y:S02]  /*1a70*/  UISETP.NE.AND UP0, UPT, UR8, 0x2, UPT ;  /* 0x000000020800788c */ /* 0x000fe4000bf05270 */
[----:B------:R-:W-:-:S07]  /*1a80*/  UISETP.NE.AND UP2, UPT, UR16, 0x1, UPT ;  /* 0x000000011000788c */ /* 0x000fce000bf45270 */
[----:B------:R-:W-:Y:S05]  /*1a90*/  BRA.U UP0, `(.L_x_28) ;  /* 0x0000000100047547 */ /* 0x000fea000b800000 */
[----:B------:R-:W-:Y:S05]  /*1aa0*/  BPT.TRAP 0x1 ;  /* 0x000000040000795c */ /* 0x000fea0000300000 */
.L_x_28:
[----:B------:R-:W-:Y:S04]  /*1ab0*/  BSSY.RECONVERGENT B0, `(.L_x_29) ;  /* 0x0000003000007945 */ /* 0x000fe80003800200 */
[----:B------:R-:W-:Y:S05]  /*1ac0*/  @!P4 BRA `(.L_x_30) ;  /* 0x000000000004c947 */ /* 0x000fea0003800000 */
[----:B------:R-:W-:Y:S05]  /*1ad0*/  BPT.TRAP 0x1 ;  /* 0x000000040000795c */ /* 0x000fea0000300000 */
.L_x_30:
[----:B------:R-:W-:Y:S05]  /*1ae0*/  BSYNC.RECONVERGENT B0 ;  /* 0x0000000000007941 */ /* 0x000fea0003800200 */
.L_x_29:
[----:B------:R-:W-:Y:S02]  /*1af0*/  UIADD3 UR23, UPT, UPT, UR17, 0x1, URZ ;  /* 0x0000000111177890 */ /* 0x000fe4000fffe0ff */
[----:B------:R-:W-:Y:S02]  /*1b00*/  ULEA UR32, UR17, UR6, 0xd ;  /* 0x0000000611207291 */ /* 0x000fe4000f8e68ff */
[----:B------:R-:W-:Y:S02]  /*1b10*/  UISETP.NE.AND UP0, UPT, UR23, 0x8, UPT ;  /* 0x000000081700788c */ /* 0x000fe4000bf05270 */
[----:B------:R-:W-:Y:S02]  /*1b20*/  UIADD3 UR28, UP1, UPT, UR14, 0x80, URZ ;  /* 0x000000800e1c7890 */ /* 0x000fe4000ff3e0ff */
[----:B------:R-:W-:Y:S02]  /*1b30*/  USEL UR9, URZ, 0x1, UP0 ;  /* 0x00000001ff097887 */ /* 0x000fe40008000000 */
[----:B------:R-:W-:-:S02]  /*1b40*/  USEL UR23, UR23, URZ, UP0 ;  /* 0x000000ff17177287 */ /* 0x000fc40008000000 */
[----:B------:R-:W-:Y:S02]  /*1b50*/  UIADD3 UR26, UP0, UPT, UR14, 0x180, URZ ;  /* 0x000001800e1a7890 */ /* 0x000fe4000ff1e0ff */
[----:B------:R-:W-:Y:S01]  /*1b60*/  ULEA UR8, UR23, UR6, 0x3 ;  /* 0x0000000617087291 */ /* 0x000fe2000f8e18ff */
[----:B------:R-:W-:Y:S01]  /*1b70*/  LOP3.LUT R15, R15, UR9, RZ, 0x3c, !PT ;  /* 0x000000090f0f7c12 */ /* 0x000fe2000f8e3cff */
[----:B------:R-:W-:Y:S02]  /*1b80*/  ULOP3.LUT UR33, UR33, 0xfefffff8, URZ, 0xc0, !UPT ;  /* 0xfefffff821217892 */ /* 0x000fe4000f8ec0ff */
[----:B------:R-:W-:Y:S01]  /*1b90*/  UIADD3.X UR29, UPT, UPT, URZ, UR15, URZ, UP1, !UPT ;  /* 0x0000000fff1d7290 */ /* 0x000fe20008ffe4ff */
[----:B-1----:R-:W-:Y:S01]  /*1ba0*/  SHF.L.U32 R2, R15, 0x1f, RZ ;  /* 0x0000001f0f027819 */ /* 0x002fe200000006ff */
[----:B------:R-:W-:Y:S02]  /*1bb0*/  UIADD3 UR32, UPT, UPT, UR32, 0x8400, URZ ;  /* 0x0000840020207890 */ /* 0x000fe4000fffe0ff */
[----:B------:R-:W-:Y:S01]  /*1bc0*/  UIADD3.X UR27, UPT, UPT, URZ, UR15, URZ, UP0, !UPT ;  /* 0x0000000fff1b7290 */ /* 0x000fe200087fe4ff */
[----:B------:R1:W4:Y:S01]  /*1bd0*/  SYNCS.PHASECHK.TRANS64.TRYWAIT P0, [UR8+0x40], R2 ;  /* 0x00004002ff0075a7 */ /* 0x0003220008001108 */
[----:B------:R-:W-:Y:S01]  /*1be0*/  ULEA UR8, UR17, UR6, 0xe ;  /* 0x0000000611087291 */ /* 0x000fe2000f8e70ff */
[----:B------:R-:W-:Y:S01]  /*1bf0*/  UMOV UR18, 0x0 ;  /* 0x0000000000127882 */ /* 0x000fe20000000000 */
[----:B------:R-:W-:-:S02]  /*1c00*/  UMOV UR19, 0x10000000 ;  /* 0x1000000000137882 */ /* 0x000fc40000000000 */
[----:B------:R-:W-:Y:S01]  /*1c10*/  UIADD3 UR8, UPT, UPT, UR8, 0x18400, URZ ;  /* 0x0001840008087890 */ /* 0x000fe2000fffe0ff */
[----:B------:R2:W-:Y:S01]  /*1c20*/  UTMALDG.3D.2CTA [UR32], [UR28], desc[UR18] ;  /* 0x000012201c0075b4 */ /* 0x0005e20008211000 */
[----:B------:R-:W-:Y:S01]  /*1c30*/  UMOV UR10, UR34 ;  /* 0x00000022000a7c82 */ /* 0x000fe20008000000 */
[----:B------:R-:W-:Y:S01]  /*1c40*/  UMOV UR12, UR36 ;  /* 0x00000024000c7c82 */ /* 0x000fe20008000000 */
[----:B------:R-:W-:Y:S01]  /*1c50*/  UMOV UR9, UR33 ;  /* 0x0000002100097c82 */ /* 0x000fe20008000000 */
[----:B------:R-:W-:Y:S01]  /*1c60*/  UMOV UR25, UR13 ;  /* 0x0000000d00197c82 */ /* 0x000fe20008000000 */
[----:B------:R-:W-:-:S03]  /*1c70*/  UMOV UR17, UR23 ;  /* 0x0000001700117c82 */ /* 0x000fc60008000000 */
[----:B------:R1:W-:Y:S01]  /*1c80*/  UTMALDG.3D.2CTA [UR8], [UR26], desc[UR18] ;  /* 0x000012081a0075b4 */ /* 0x0003e20008211000 */
[----:B--2---:R-:W-:Y:S01]  /*1c90*/  UIADD3 UR34, UPT, UPT, UR34, 0x40, URZ ;  /* 0x0000004022227890 */ /* 0x004fe2000fffe0ff */
[----:B------:R-:W-:Y:S11]  /*1ca0*/  BRA.U UP2, `(.L_x_31) ;  /* 0xfffffffd024c7547 */ /* 0x000ff6000b83ffff */
.L_x_25:
[----:B--2-4-:R-:W-:Y:S01]  /*1cb0*/  PLOP3.LUT P0, PT, PT, PT, UP5, 0x80, 0x8 ;  /* 0x000000000008781c */ /* 0x014fe20003f0f058 */
[----:B-1----:R-:W-:Y:S01]  /*1cc0*/  ULEA UR8, UR23, UR6, 0x3 ;  /* 0x0000000617087291 */ /* 0x002fe2000f8e18ff */
[----:B------:R-:W-:Y:S01]  /*1cd0*/  SHF.L.U32 R2, R15, 0x1f, RZ ;  /* 0x0000001f0f027819 */ /* 0x000fe200000006ff */
[----:B------:R-:W-:-:S10]  /*1ce0*/  UISETP.GT.AND UP0, UPT, UR7, UR5, UPT ;  /* 0x000000050700728c */ /* 0x000fd4000bf04270 */
[----:B------:R-:W-:Y:S01]  /*1cf0*/  @!P0 SYNCS.ARRIVE.TRANS64.A1T0 RZ, [UR6+0xc8], RZ ;  /* 0x0000c8ffffff89a7 */ /* 0x000fe20008100006 */
[----:B------:R1:W2:Y:S01]  /*1d00*/  SYNCS.PHASECHK.TRANS64.TRYWAIT P0, [UR8+0x40], R2 ;  /* 0x00004002ff0075a7 */ /* 0x0002a20008001108 */
[----:B------:R-:W-:Y:S05]  /*1d10*/  BRA.U !UP0, `(.L_x_32) ;  /* 0x0000000108c07547 */ /* 0x000fea000b800000 */
[----:B------:R-:W-:Y:S01]  /*1d20*/  UIADD3 UR26, UPT, UPT, UR24, UR25, URZ ;  /* 0x00000019181a7290 */ /* 0x000fe2000fffe0ff */
[----:B------:R-:W-:-:S11]  /*1d30*/  UMOV UR27, UR23 ;  /* 0x00000017001b7c82 */ /* 0x000fd60008000000 */
.L_x_38:
[----:B------:R-:W-:Y:S01]  /*1d40*/  ULEA UR17, UR27, UR6, 0x3 ;  /* 0x000000061b117291 */ /* 0x000fe2000f8e18ff */
[----:B--2---:R-:W-:Y:S01]  /*1d50*/  @P5 MOV R3, 0xc000 ;  /* 0x0000c00000035802 */ /* 0x004fe20000000f00 */
[----:B-12---:R-:W-:Y:S10]  /*1d60*/  @P0 BRA `(.L_x_33) ;  /* 0x00000000000c0947 */ /* 0x006ff40003800000 */
[----:B------:R-:W-:-:S04]  /*1d70*/  SHF.L.U32 R4, R15, 0x1f, RZ ;  /* 0x0000001f0f047819 */ /* 0x000fc800000006ff */
[----:B------:R-:W2:Y:S02]  /*1d80*/  SYNCS.PHASECHK.TRANS64.TRYWAIT P0, [UR17+0x40], R4 ;  /* 0x00004004ff0075a7 */ /* 0x000ea40008001111 */
[----:B--2---:R-:W-:Y:S05]  /*1d90*/  @!P0 BRA `(.L_x_34) ;  /* 0x0000008c00388947 */ /* 0x004fea0003800000 */
.L_x_33:
[----:B------:R2:W-:Y:S01]  /*1da0*/  @P5 SYNCS.ARRIVE.TRANS64 RZ, [UR17], R3 ;  /* 0x00000003ffff59a7 */ /* 0x0005e20008000011 */
[----:B------:R-:W-:-:S04]  /*1db0*/  ULOP3.LUT UR8, UR22, 0x2, URZ, 0xfc, !UPT ;  /* 0x0000000216087892 */ /* 0x000fc8000f8efcff */
[----:B------:R-:W-:-:S09]  /*1dc0*/  UISETP.NE.AND UP0, UPT, UR8, 0x2, UPT ;  /* 0x000000020800788c */ /* 0x000fd2000bf05270 */
[----:B------:R-:W-:Y:S05]  /*1dd0*/  BRA.U UP0, `(.L_x_35) ;  /* 0x0000000100047547 */ /* 0x000fea000b800000 */
[----:B------:R-:W-:Y:S05]  /*1de0*/  BPT.TRAP 0x1 ;  /* 0x000000040000795c */ /* 0x000fea0000300000 */
.L_x_35:
[----:B------:R-:W-:Y:S04]  /*1df0*/  BSSY.RECONVERGENT B0, `(.L_x_36) ;  /* 0x0000003000007945 */ /* 0x000fe80003800200 */
[----:B------:R-:W-:Y:S05]  /*1e00*/  @!P4 BRA `(.L_x_37) ;  /* 0x000000000004c947 */ /* 0x000fea0003800000 */
[----:B------:R-:W-:Y:S05]  /*1e10*/  BPT.TRAP 0x1 ;  /* 0x000000040000795c */ /* 0x000fea0000300000 */
.L_x_37:
[----:B------:R-:W-:Y:S05]  /*1e20*/  BSYNC.RECONVERGENT B0 ;  /* 0x0000000000007941 */ /* 0x000fea0003800200 */
.L_x_36:
        /* <DEDUP_REMOVED lines=9> */
[----:B------:R-:W-:Y:S02]  /*1ec0*/  USHF.L.U32 UR18, UR25, 0x6, URZ ;  /* 0x0000000619127899 */ /* 0x000fe400080006ff */
[----:B------:R-:W-:Y:S01]  /*1ed0*/  ULOP3.LUT UR17, UR17, 0xfefffff8, URZ, 0xc0, !UPT ;  /* 0xfefffff811117892 */ /* 0x000fe2000f8ec0ff */
[----:B-1----:R-:W-:Y:S01]  /*1ee0*/  SHF.L.U32 R2, R15, 0x1f, RZ ;  /* 0x0000001f0f027819 */ /* 0x002fe200000006ff */
[----:B------:R-:W-:Y:S02]  /*1ef0*/  UIADD3 UR16, UPT, UPT, UR16, 0x8400, URZ ;  /* 0x0000840010107890 */ /* 0x000fe4000fffe0ff */
[----:B------:R-:W-:Y:S01]  /*1f00*/  UIADD3.X UR33, UPT, UPT, URZ, UR15, URZ, UP1, !UPT ;  /* 0x0000000fff217290 */ /* 0x000fe20008ffe4ff */
[----:B------:R4:W1:Y:S01]  /*1f10*/  SYNCS.PHASECHK.TRANS64.TRYWAIT P0, [UR8+0x40], R2 ;  /* 0x00004002ff0075a7 */ /* 0x0008620008001108 */
[----:B------:R-:W-:-:S02]  /*1f20*/  ULEA UR8, UR27, UR6, 0xe ;  /* 0x000000061b087291 */ /* 0x000fc4000f8e70ff */
[----:B------:R-:W-:Y:S02]  /*1f30*/  UIADD3.X UR31, UPT, UPT, URZ, UR15, URZ, UP0, !UPT ;  /* 0x0000000fff1f7290 */ /* 0x000fe400087fe4ff */
[----:B------:R-:W-:Y:S01]  /*1f40*/  UIADD3 UR8, UPT, UPT, UR8, 0x18400, URZ ;  /* 0x0001840008087890 */ /* 0x000fe2000fffe0ff */
[----:B------:R-:W-:Y:S01]  /*1f50*/  UMOV UR28, 0x0 ;  /* 0x00000000001c7882 */ /* 0x000fe20000000000 */
[----:B------:R-:W-:Y:S01]  /*1f60*/  UMOV UR29, 0x10000000 ;  /* 0x10000000001d7882 */ /* 0x000fe20000000000 */
[----:B------:R-:W-:Y:S01]  /*1f70*/  UMOV UR19, UR35 ;  /* 0x0000002300137c82 */ /* 0x000fe20008000000 */
[----:B------:R-:W-:Y:S01]  /*1f80*/  UMOV UR20, UR36 ;  /* 0x0000002400147c82 */ /* 0x000fe20008000000 */
[----:B------:R-:W-:Y:S01]  /*1f90*/  UMOV UR12, UR36 ;  /* 0x00000024000c7c82 */ /* 0x000fe20008000000 */
[----:B------:R-:W-:Y:S01]  /*1fa0*/  UMOV UR9, UR17 ;  /* 0x0000001100097c82 */ /* 0x000fe20008000000 */
[----:B------:R-:W-:Y:S01]  /*1fb0*/  UMOV UR10, UR18 ;  /* 0x00000012000a7c82 */ /* 0x000fe20008000000 */
[----:B------:R4:W-:Y:S01]  /*1fc0*/  UTMALDG.3D.2CTA [UR16], [UR32], desc[UR28] ;  /* 0x00001c10200075b4 */ /* 0x0009e20008211000 */
[----:B------:R-:W-:Y:S01]  /*1fd0*/  UIADD3 UR25, UPT, UPT, UR25, 0x1, URZ ;  /* 0x0000000119197890 */ /* 0x000fe2000fffe0ff */
[----:B------:R-:W-:-:S03]  /*1fe0*/  UMOV UR27, UR23 ;  /* 0x00000017001b7c82 */ /* 0x000fc60008000000 */
[----:B------:R-:W-:Y:S01]  /*1ff0*/  UISETP.NE.AND UP0, UPT, UR25, UR26, UPT ;  /* 0x0000001a1900728c */ /* 0x000fe2000bf05270 */
[----:B------:R4:W-:Y:S08]  /*2000*/  UTMALDG.3D.2CTA [UR8], [UR30], desc[UR28] ;  /* 0x00001c081e0075b4 */ /* 0x0009f00008211000 */
[----:B----4-:R-:W-:Y:S05]  /*2010*/  BRA.U UP0, `(.L_x_38) ;  /* 0xfffffffd00487547 */ /* 0x010fea000b83ffff */
.L_x_32:
[C---:B-1----:R-:W-:Y:S01]  /*2020*/  LEA R2, R14.reuse, UR6, 0x3 ;  /* 0x000000060e027c11 */ /* 0x042fe2000f8e18ff */
[----:B------:R-:W-:Y:S01]  /*2030*/  NOP ;  /* 0x0000000000007918 */ /* 0x000fe20000000000 */
[----:B--2---:R-:W-:Y:S02]  /*2040*/  SHF.L.U32 R3, R13, 0x1f, RZ ;  /* 0x0000001f0d037819 */ /* 0x004fe400000006ff */
[----:B------:R-:W-:Y:S02]  /*2050*/  LEA R4, R14, UR6, 0x4 ;  /* 0x000000060e047c11 */ /* 0x000fe4000f8e20ff */
[----:B------:R-:W1:Y:S02]  /*2060*/  SYNCS.PHASECHK.TRANS64.TRYWAIT P0, [R2+URZ+0xd0], R3 ;  /* 0x0000d003020075a7 */ /* 0x000e6400080011ff */
[----:B-1----:R-:W-:Y:S05]  /*2070*/  @!P0 BRA `(.L_x_39) ;  /* 0x0000008800988947 */ /* 0x002fea0003800000 */
.L_x_237:
[----:B------:R-:W2:Y:S01]  /*2080*/  LDS.128 R4, [R4+0x160] ;  /* 0x0001600004047984 */ /* 0x000ea20000000c00 */
[----:B------:R-:W-:Y:S01]  /*2090*/  ISETP.GE.AND P0, PT, R65, 0x1, PT ;  /* 0x000000014100780c */ /* 0x000fe20003f06270 */
[----:B-1----:R-:W-:Y:S01]  /*20a0*/  VIADD R2, R2, 0xe0 ;  /* 0x000000e002027836 */ /* 0x002fe20000000000 */
[----:B------:R-:W-:Y:S01]  /*20b0*/  @!PT LDS RZ, [RZ] ;  /* 0x00000000fffff984 */ /* 0x000fe20000000800 */
[----:B------:R-:W-:Y:S01]  /*20c0*/  @!PT LDS RZ, [RZ] ;  /* 0x00000000fffff984 */ /* 0x000fe20000000800 */
[----:B------:R-:W-:Y:S01]  /*20d0*/  @!PT LDS RZ, [RZ] ;  /* 0x00000000fffff984 */ /* 0x000fe20000000800 */
[----:B------:R-:W-:Y:S01]  /*20e0*/  @!PT LDS RZ, [RZ] ;  /* 0x00000000fffff984 */ /* 0x000fe20000000800 */
[----:B------:R1:W-:Y:S06]  /*20f0*/  MEMBAR.ALL.CTA ;  /* 0x0000000000007992 */ /* 0x0003ec0000008000 */
[----:B-1----:R-:W1:Y:S01]  /*2100*/  FENCE.VIEW.ASYNC.S ;  /* 0x00000000000073c6 */ /* 0x002e620000000000 */
[----:B------:R-:W-:-:S04]  /*2110*/  PRMT R2, RZ, 0x654, R2 ;  /* 0x00000654ff027816 */ /* 0x000fc80000000002 */
[----:B-1----:R1:W-:Y:S01]  /*2120*/  SYNCS.ARRIVE.TRANS64.RED.A1T0 RZ, [R2+URZ], RZ ;  /* 0x000000ff02ff79a7 */ /* 0x0023e200081004ff */
[----:B--2---:R-:W-:-:S13]  /*2130*/  LOP3.LUT P2, RZ, R6, 0x1, RZ, 0xc0, !PT ;  /* 0x0000000106ff7812 */ /* 0x004fda000784c0ff */
[----:B------:R-:W-:Y:S01]  /*2140*/  @P2 SHF.R.U32.HI R3, RZ, 0x10, R5 ;  /* 0x00000010ff032819 */ /* 0x000fe20000011605 */
[----:B------:R-:W-:Y:S01]  /*2150*/  VOTEU.ANY UP0, P2 ;  /* 0x0000000000ff7886 */ /* 0x000fe20001000100 */
[----:B------:R-:W-:Y:S02]  /*2160*/  @P2 MOV R10, R4 ;  /* 0x00000004000a2202 */ /* 0x000fe40000000f00 */
[----:B------:R-:W-:Y:S02]  /*2170*/  @P2 R2UR.BROADCAST UR8, R3 ;  /* 0x00000000030822ca */ /* 0x000fe400008e0000 */
[----:B------:R-:W-:-:S11]  /*2180*/  @P2 LOP3.LUT R9, R5, 0xffff, RZ, 0xc0, !PT ;  /* 0x0000ffff05092812 */ /* 0x000fd600078ec0ff */
[----:B------:R-:W-:Y:S01]  /*2190*/  @UP0 UMOV UR36, UR8 ;  /* 0x0000000800240c82 */ /* 0x000fe20008000000 */
[----:B-1----:R-:W-:Y:S05]  /*21a0*/  @!P0 BRA `(.L_x_40) ;  /* 0x0000000000b88947 */ /* 0x002fea0003800000 */
[----:B------:R-:W3:Y:S01]  /*21b0*/  LDC.64 R4, c[0x0][0xb18] ;  /* 0x0002c600ff047b82 */ /* 0x000ee20000000a00 */
[----:B------:R-:W-:-:S07]  /*21c0*/  ISETP.NE.AND P3, PT, R65, 0x1, PT ;  /* 0x000000014100780c */ /* 0x000fce0003f65270 */
[----:B------:R-:W1:Y:S08]  /*21d0*/  LDC.64 R6, c[0x0][0xb10] ;  /* 0x0002c400ff067b82 */ /* 0x000e700000000a00 */
[----:B------:R-:W2:Y:S08]  /*21e0*/  LDC R18, c[0x0][0xb20] ;  /* 0x0002c800ff127b82 */ /* 0x000eb00000000800 */
[----:B------:R-:W4:Y:S01]  /*21f0*/  LDC R19, c[0x0][0xb0c] ;  /* 0x0002c300ff137b82 */ /* 0x000f220000000800 */
[----:B---3--:R-:W-:Y:S01]  /*2200*/  IMAD.HI.U32 R21, R0, R5, RZ ;  /* 0x0000000500157227 */ /* 0x008fe200078e00ff */
[----:B------:R-:W-:-:S03]  /*2210*/  ISETP.NE.AND P0, PT, R4, 0x1, PT ;  /* 0x000000010400780c */ /* 0x000fc60003f05270 */
[----:B------:R-:W-:-:S03]  /*2220*/  IMAD.HI.U32 R5, R9, R5, RZ ;  /* 0x0000000509057227 */ /* 0x000fc600078e00ff */
[----:B------:R-:W3:Y:S01]  /*2230*/  LDC.64 R2, c[0x0][0xb28] ;  /* 0x0002ca00ff027b82 */ /* 0x000ee20000000a00 */
[----:B-1----:R-:W-:-:S04]  /*2240*/  IMAD.HI.U32 R22, R8, R6, RZ ;  /* 0x0000000608167227 */ /* 0x002fc800078e00ff */
[----:B------:R-:W-:Y:S01]  /*2250*/  IMAD.HI.U32 R23, R10, R6, RZ ;  /* 0x000000060a177227 */ /* 0x000fe200078e00ff */
[----:B------:R-:W-:Y:S02]  /*2260*/  SHF.R.U32.HI R22, RZ, R7, R22 ;  /* 0x00000007ff167219 */ /* 0x000fe40000011616 */
[-C--:B--2---:R-:W-:Y:S02]  /*2270*/  SHF.R.U32.HI R21, RZ, R18.reuse, R21 ;  /* 0x00000012ff157219 */ /* 0x084fe40000011615 */
[----:B------:R-:W-:Y:S02]  /*2280*/  SHF.R.U32.HI R5, RZ, R18, R5 ;  /* 0x00000012ff057219 */ /* 0x000fe40000011605 */
[----:B------:R-:W-:Y:S02]  /*2290*/  SEL R21, R0, R21, !P0 ;  /* 0x0000001500157207 */ /* 0x000fe40004000000 */
[----:B------:R-:W-:Y:S02]  /*22a0*/  SHF.R.U32.HI R23, RZ, R7, R23 ;  /* 0x00000007ff177219 */ /* 0x000fe40000011617 */
[----:B----4-:R-:W-:-:S02]  /*22b0*/  ISETP.NE.AND P1, PT, R19, 0x1, PT ;  /* 0x000000011300780c */ /* 0x010fc40003f25270 */
[----:B------:R-:W-:Y:S02]  /*22c0*/  SEL R5, R9, R5, !P0 ;  /* 0x0000000509057207 */ /* 0x000fe40004000000 */
[----:B------:R-:W-:Y:S02]  /*22d0*/  SEL R22, R8, R22, !P1 ;  /* 0x0000001608167207 */ /* 0x000fe40004800000 */
[----:B------:R-:W-:Y:S01]  /*22e0*/  SEL R23, R10, R23, !P1 ;  /* 0x000000170a177207 */ /* 0x000fe20004800000 */
[----:B---3--:R-:W-:-:S04]  /*22f0*/  IMAD.HI.U32 R20, R21, R2, RZ ;  /* 0x0000000215147227 */ /* 0x008fc800078e00ff */
        /* <DEDUP_REMOVED lines=10> */
[----:B------:R-:W-:-:S04]  /*23a0*/  @!P0 IMAD.HI.U32 R7, R23, R2, RZ ;  /* 0x0000000217078227 */ /* 0x000fc800078e00ff */
[----:B------:R-:W-:Y:S01]  /*23b0*/  IMAD.MOV R2, RZ, RZ, -R6 ;  /* 0x000000ffff027224 */ /* 0x000fe200078e0a06 */
[----:B------:R-:W-:Y:S02]  /*23c0*/  @!P0 SHF.R.U32.HI R3, RZ, R3, R7 ;  /* 0x00000003ff038219 */ /* 0x000fe40000011607 */
[----:B------:R-:W-:Y:S01]  /*23d0*/  IADD3 R7, PT, PT, -R5, RZ, RZ ;  /* 0x000000ff05077210 */ /* 0x000fe20007ffe1ff */
[----:B------:R-:W-:Y:S01]  /*23e0*/  IMAD R2, R65, R2, R5 ;  /* 0x0000000241027224 */ /* 0x000fe200078e0205 */
        /* <DEDUP_REMOVED lines=10> */
.L_x_40:
[----:B------:R-:W1:Y:S02]  /*2490*/  LDCU UR8, c[0x0][0xb30] ;  /* 0x00016600ff0877ac */ /* 0x000e640008000800 */
[----:B-1----:R-:W-:-:S09]  /*24a0*/  UISETP.NE.AND UP0, UPT, UR8, 0x1, UPT ;  /* 0x000000010800788c */ /* 0x002fd2000bf05270 */
[----:B------:R-:W-:Y:S05]  /*24b0*/  BRA.U UP0, `(.L_x_41) ;  /* 0x0000000100407547 */ /* 0x000fea000b800000 */
[----:B------:R-:W1:Y:S08]  /*24c0*/  LDC.64 R4, c[0x0][0xb10] ;  /* 0x0002c400ff047b82 */ /* 0x000e700000000a00 */
[----:B------:R-:W2:Y:S08]  /*24d0*/  LDC.64 R2, c[0x0][0xb18] ;  /* 0x0002c600ff027b82 */ /* 0x000eb00000000a00 */
[----:B------:R-:W4:Y:S08]  /*24e0*/  LDC R6, c[0x0][0xb20] ;  /* 0x0002c800ff067b82 */ /* 0x000f300000000800 */
[----:B------:R-:W3:Y:S01]  /*24f0*/  LDC R7, c[0x0][0xb0c] ;  /* 0x0002c300ff077b82 */ /* 0x000ee20000000800 */
[----:B-1----:R-:W-:-:S05]  /*2500*/  IMAD.HI.U32 R4, R10, R4, RZ ;  /* 0x000000040a047227 */ /* 0x002fca00078e00ff */
[----:B------:R-:W-:Y:S01]  /*2510*/  SHF.R.U32.HI R4, RZ, R5, R4 ;  /* 0x00000005ff047219 */ /* 0x000fe20000011604 */
[----:B--2---:R-:W-:Y:S01]  /*2520*/  IMAD.HI.U32 R3, R9, R3, RZ ;  /* 0x0000000309037227 */ /* 0x004fe200078e00ff */
[----:B------:R-:W-:-:S04]  /*2530*/  ISETP.NE.AND P0, PT, R2, 0x1, PT ;  /* 0x000000010200780c */ /* 0x000fc80003f05270 */
[----:B----4-:R-:W-:-:S04]  /*2540*/  SHF.R.U32.HI R3, RZ, R6, R3 ;  /* 0x00000006ff037219 */ /* 0x010fc80000011603 */
[----:B------:R-:W-:Y:S02]  /*2550*/  SEL R3, R9, R3, !P0 ;  /* 0x0000000309037207 */ /* 0x000fe40004000000 */
[----:B---3--:R-:W-:-:S04]  /*2560*/  ISETP.NE.AND P1, PT, R7, 0x1, PT ;  /* 0x000000010700780c */ /* 0x008fc80003f25270 */
[----:B------:R-:W-:-:S05]  /*2570*/  SEL R4, R10, R4, !P1 ;  /* 0x000000040a047207 */ /* 0x000fca0004800000 */
[----:B------:R-:W-:Y:S02]  /*2580*/  IMAD.IADD R5, R3, 0x1, -R4 ;  /* 0x0000000103057824 */ /* 0x000fe400078e0a04 */
[----:B------:R-:W-:Y:S02]  /*2590*/  IMAD.IADD R3, R4, 0x1, -R3 ;  /* 0x0000000104037824 */ /* 0x000fe400078e0a03 */
[----:B------:R-:W-:Y:S02]  /*25a0*/  IMAD R10, R5, R7, R10 ;  /* 0x00000007050a7224 */ /* 0x000fe400078e020a */
[----:B------:R-:W-:-:S07]  /*25b0*/  IMAD R9, R3, R2, R9 ;  /* 0x0000000203097224 */ /* 0x000fce00078e0209 */
.L_x_41:
[----:B------:R-:W-:Y:S01]  /*25c0*/  VIADD R14, R14, 0x1 ;  /* 0x000000010e0e7836 */ /* 0x000fe20000000000 */
[----:B------:R-:W-:Y:S01]  /*25d0*/  UPLOP3.LUT UP5, UPT, UPT, UPT, UPT, 0x80, 0x8 ;  /* 0x000000000008789c */ /* 0x000fe20003faf070 */
[----:B------:R-:W-:Y:S02]  /*25e0*/  IMAD.IADD R23, R10, 0x1, R132 ;  /* 0x000000010a177824 */ /* 0x000fe400078e0284 */
[----:B------:R-:W-:Y:S01]  /*25f0*/  IMAD.IADD R22, R9, 0x1, R115 ;  /* 0x0000000109167824 */ /* 0x000fe200078e0273 */
[----:B------:R-:W-:-:S04]  /*2600*/  ISETP.NE.AND P0, PT, R14, 0x2, PT ;  /* 0x000000020e00780c */ /* 0x000fc80003f05270 */
[----:B------:R-:W-:Y:S02]  /*2610*/  SEL R2, RZ, 0x1, P0 ;  /* 0x00000001ff027807 */ /* 0x000fe40000000000 */
[----:B------:R-:W-:Y:S02]  /*2620*/  SEL R14, R14, RZ, P0 ;  /* 0x000000ff0e0e7207 */ /* 0x000fe40000000000 */
[----:B------:R-:W-:Y:S01]  /*2630*/  LOP3.LUT R13, R13, R2, RZ, 0x3c, !PT ;  /* 0x000000020d0d7212 */ /* 0x000fe200078e3cff */
[----:B------:R-:W-:Y:S06]  /*2640*/  @P2 BRA `(.L_x_42) ;  /* 0xfffffff000542947 */ /* 0x000fec000383ffff */
[----:B------:R-:W-:Y:S01]  /*2650*/  UIADD3 UR6, UPT, UPT, UR6, 0x40, URZ ;  /* 0x0000004006067890 */ /* 0x000fe2000fffe0ff */
[----:B------:R-:W-:-:S03]  /*2660*/  SHF.L.U32 R2, R15, 0x1f, RZ ;  /* 0x0000001f0f027819 */ /* 0x000fc600000006ff */
[----:B------:R-:W-:-:S09]  /*2670*/  ULEA UR4, UR23, UR6, 0x3 ;  /* 0x0000000617047291 */ /* 0x000fd2000f8e18ff */
[----:B------:R-:W1:Y:S02]  /*2680*/  SYNCS.PHASECHK.TRANS64.TRYWAIT P0, [UR4], R2 ;  /* 0x00000002ff0075a7 */ /* 0x000e640008001104 */
[----:B-1----:R-:W-:Y:S05]  /*2690*/  @!P0 BRA `(.L_x_43) ;  /* 0x0000008400248947 */ /* 0x002fea0003800000 */
.L_x_239:
[----:B------:R-:W-:-:S04]  /*26a0*/  UIADD3 UR5, UPT, UPT, UR23, 0x1, URZ ;  /* 0x0000000117057890 */ /* 0x000fc8000fffe0ff */
[----:B------:R-:W-:-:S04]  /*26b0*/  UISETP.NE.AND UP0, UPT, UR5, 0x8, UPT ;  /* 0x000000080500788c */ /* 0x000fc8000bf05270 */
[----:B------:R-:W-:Y:S02]  /*26c0*/  USEL UR7, URZ, 0x1, UP0 ;  /* 0x00000001ff077887 */ /* 0x000fe40008000000 */
[----:B------:R-:W-:-:S04]  /*26d0*/  USEL UR5, UR5, URZ, UP0 ;  /* 0x000000ff05057287 */ /* 0x000fc80008000000 */
[----:B------:R-:W-:Y:S01]  /*26e0*/  ULEA UR4, UR5, UR6, 0x3 ;  /* 0x0000000605047291 */ /* 0x000fe2000f8e18ff */
[----:B-1----:R-:W-:-:S04]  /*26f0*/  LOP3.LUT R2, R15, UR7, RZ, 0x3c, !PT ;  /* 0x000000070f027c12 */ /* 0x002fc8000f8e3cff */
[----:B------:R-:W-:-:S04]  /*2700*/  SHF.L.U32 R3, R2, 0x1f, RZ ;  /* 0x0000001f02037819 */ /* 0x000fc800000006ff */
[----:B------:R-:W1:Y:S02]  /*2710*/  SYNCS.PHASECHK.TRANS64.TRYWAIT P0, [UR4], R3 ;  /* 0x00000003ff0075a7 */ /* 0x000e640008001104 */
[----:B-1----:R-:W-:Y:S05]  /*2720*/  @!P0 BRA `(.L_x_44) ;  /* 0x0000008400188947 */ /* 0x002fea0003800000 */
.L_x_241:
[----:B------:R-:W-:-:S04]  /*2730*/  UIADD3 UR5, UPT, UPT, UR5, 0x1, URZ ;  /* 0x0000000105057890 */ /* 0x000fc8000fffe0ff */
[----:B------:R-:W-:-:S04]  /*2740*/  UISETP.NE.AND UP0, UPT, UR5, 0x8, UPT ;  /* 0x000000080500788c */ /* 0x000fc8000bf05270 */
[----:B------:R-:W-:Y:S02]  /*2750*/  USEL UR7, URZ, 0x1, UP0 ;  /* 0x00000001ff077887 */ /* 0x000fe40008000000 */
[----:B------:R-:W-:-:S04]  /*2760*/  USEL UR5, UR5, URZ, UP0 ;  /* 0x000000ff05057287 */ /* 0x000fc80008000000 */
[----:B------:R-:W-:Y:S01]  /*2770*/  ULEA UR4, UR5, UR6, 0x3 ;  /* 0x0000000605047291 */ /* 0x000fe2000f8e18ff */
[----:B------:R-:W-:-:S04]  /*2780*/  LOP3.LUT R2, R2, UR7, RZ, 0x3c, !PT ;  /* 0x0000000702027c12 */ /* 0x000fc8000f8e3cff */
[----:B-1----:R-:W-:-:S04]  /*2790*/  SHF.L.U32 R3, R2, 0x1f, RZ ;  /* 0x0000001f02037819 */ /* 0x002fc800000006ff */
[----:B------:R-:W1:Y:S02]  /*27a0*/  SYNCS.PHASECHK.TRANS64.TRYWAIT P0, [UR4], R3 ;  /* 0x00000003ff0075a7 */ /* 0x000e640008001104 */
[----:B-1----:R-:W-:Y:S05]  /*27b0*/  @!P0 BRA `(.L_x_45) ;  /* 0x00000084000c8947 */ /* 0x002fea0003800000 */
.L_x_243:
        /* <DEDUP_REMOVED lines=9> */
.L_x_245:
        /* <DEDUP_REMOVED lines=9> */
.L_x_247:
        /* <DEDUP_REMOVED lines=9> */
.L_x_249:
        /* <DEDUP_REMOVED lines=9> */
.L_x_251:
[----:B------:R-:W-:-:S04]  /*2a00*/  UIADD3 UR5, UPT, UPT, UR5, 0x1, URZ ;  /* 0x0000000105057890 */ /* 0x000fc8000fffe0ff */
[----:B------:R-:W-:-:S04]  /*2a10*/  UISETP.NE.AND UP0, UPT, UR5, 0x8, UPT ;  /* 0x000000080500788c */ /* 0x000fc8000bf05270 */
[----:B------:R-:W-:Y:S02]  /*2a20*/  USEL UR4, URZ, 0x1, UP0 ;  /* 0x00000001ff047887 */ /* 0x000fe40008000000 */
[----:B------:R-:W-:-:S04]  /*2a30*/  USEL UR5, UR5, URZ, UP0 ;  /* 0x000000ff05057287 */ /* 0x000fc80008000000 */
[----:B------:R-:W-:Y:S01]  /*2a40*/  ULEA UR5, UR5, UR6, 0x3 ;  /* 0x0000000605057291 */ /* 0x000fe2000f8e18ff */
[----:B------:R-:W-:-:S04]  /*2a50*/  LOP3.LUT R2, R2, UR4, RZ, 0x3c, !PT ;  /* 0x0000000402027c12 */ /* 0x000fc8000f8e3cff */
[----:B------:R-:W-:Y:S01]  /*2a60*/  SHF.L.U32 R2, R2, 0x1f, RZ ;  /* 0x0000001f02027819 */ /* 0x000fe200000006ff */
[----:B-1-3--:R-:W-:-:S07]  /*2a70*/  IMAD.U32 R0, RZ, RZ, UR5 ;  /* 0x00000005ff007e24 */ /* 0x00afce000f8e00ff */
.L_x_50:
[----:B-1----:R1:W2:Y:S02]  /*2a80*/  SYNCS.PHASECHK.TRANS64.TRYWAIT P0, [R0+URZ], R2 ;  /* 0x00000002000075a7 */ /* 0x0022a400080011ff */
[----:B--2---:R-:W-:Y:S05]  /*2a90*/  @!P0 NANOSLEEP.SYNCS 0x989680 ;  /* 0x009896800000895d */ /* 0x004fea0003900000 */
[----:B------:R-:W2:Y:S02]  /*2aa0*/  @!P0 SYNCS.PHASECHK.TRANS64 P0, [R0+URZ], R2 ;  /* 0x00000002000085a7 */ /* 0x000ea400080010ff */
[----:B--2---:R-:W-:Y:S05]  /*2ab0*/  @P0 EXIT ;  /* 0x000000000000094d */ /* 0x004fea0003800000 */
[----:B------:R-:W-:Y:S05]  /*2ac0*/  BRA `(.L_x_50) ;  /* 0xfffffffc00ec7947 */ /* 0x000fea000383ffff */
.L_x_22:
[----:B------:R-:W-:-:S04]  /*2ad0*/  UISETP.NE.AND UP1, UPT, UR37, URZ, UPT ;  /* 0x000000ff2500728c */ /* 0x000fc8000bf25270 */
[----:B------:R-:W-:-:S09]  /*2ae0*/  UISETP.NE.OR UP1, UPT, UR10, 0x1, UP1 ;  /* 0x000000010a00788c */ /* 0x000fd20008f25670 */
[----:B------:R-:W-:Y:S05]  /*2af0*/  BRA.U UP1, `(.L_x_51) ;  /* 0x00000005014c7547 */ /* 0x000fea000b800000 */
[----:B------:R-:W-:Y:S01]  /*2b00*/  HFMA2 R11, -RZ, RZ, 0, 0 ;  /* 0x00000000ff0b7431 */ /* 0x000fe200000001ff */
[----:B------:R-:W-:Y:S01]  /*2b10*/  ISETP.GE.U32.AND P2, PT, R10, 0x2, PT ;  /* 0x000000020a00780c */ /* 0x000fe20003f46070 */
[----:B------:R-:W-:Y:S01]  /*2b20*/  IMAD.MOV.U32 R12, RZ, RZ, 0x1 ;  /* 0x00000001ff0c7424 */ /* 0x000fe200078e00ff */
[----:B------:R-:W-:Y:S01]  /*2b30*/  CS2R R8, SRZ ;  /* 0x0000000000087805 */ /* 0x000fe2000001ff00 */
[----:B------:R-:W-:Y:S01]  /*2b40*/  IMAD.MOV.U32 R3, RZ, RZ, RZ ;  /* 0x000000ffff037224 */ /* 0x000fe200078e00ff */
[----:B------:R-:W-:Y:S01]  /*2b50*/  UMOV UR4, 0x400 ;  /* 0x0000040000047882 */ /* 0x000fe20000000000 */
[----:B------:R-:W-:Y:S01]  /*2b60*/  UMOV UR6, URZ ;  /* 0x000000ff00067c82 */ /* 0x000fe20008000000 */
[----:B------:R-:W-:-:S12]  /*2b70*/  ULEA UR37, UR37, UR4, 0x18 ;  /* 0x0000000425257291 */ /* 0x000fd8000f8ec0ff */
.L_x_55:
[----:B------:R-:W-:Y:S02]  /*2b80*/  LEA R0, R3, UR37, 0x3 ;  /* 0x0000002503007c11 */ /* 0x000fe4000f8e18ff */
[----:B------:R-:W-:-:S03]  /*2b90*/  SHF.L.U32 R4, R8, 0x1f, RZ ;  /* 0x0000001f08047819 */ /* 0x000fc600000006ff */
[----:B------:R-:W-:Y:S01]  /*2ba0*/  VIADD R5, R0, 0x140 ;  /* 0x0000014000057836 */ /* 0x000fe20000000000 */
[----:B------:R-:W1:Y:S02]  /*2bb0*/  SYNCS.PHASECHK.TRANS64.TRYWAIT P0, [R0+URZ+0x130], R4 ;  /* 0x00013004000075a7 */ /* 0x000e6400080011ff */
[----:B-1----:R-:W-:Y:S05]  /*2bc0*/  @!P0 BRA `(.L_x_52) ;  /* 0x0000008000808947 */ /* 0x002fea0003800000 */
.L_x_252:
[----:B------:R-:W-:Y:S01]  /*2bd0*/  ULEA UR5, UR6, UR37, 0x3 ;  /* 0x0000002506057291 */ /* 0x000fe2000f8e18ff */
[----:B-1----:R-:W-:Y:S01]  /*2be0*/  PRMT R0, RZ, 0x654, R5 ;  /* 0x00000654ff007816 */ /* 0x002fe20000000005 */
[----:B------:R-:W-:Y:S01]  /*2bf0*/  @!P2 IMAD.MOV.U32 R4, RZ, RZ, 0x10 ;  /* 0x00000010ff04a424 */ /* 0x000fe200078e00ff */
[----:B------:R-:W-:Y:S01]  /*2c00*/  SHF.L.U32 R5, R12, 0x1f, RZ ;  /* 0x0000001f0c057819 */ /* 0x000fe200000006ff */
[----:B------:R-:W-:Y:S01]  /*2c10*/  UIADD3 UR4, UPT, UPT, UR5, 0xd0, URZ ;  /* 0x000000d005047890 */ /* 0x000fe2000fffe0ff */
[----:B------:R1:W-:Y:S05]  /*2c20*/  SYNCS.ARRIVE.TRANS64.RED.A1T0 RZ, [R0+URZ], RZ ;  /* 0x000000ff00ff79a7 */ /* 0x0003ea00081004ff */
[----:B------:R-:W-:Y:S01]  /*2c30*/  IMAD.U32 R6, RZ, RZ, UR4 ;  /* 0x00000004ff067e24 */ /* 0x000fe2000f8e00ff */
[----:B------:R-:W2:Y:S04]  /*2c40*/  SYNCS.PHASECHK.TRANS64.TRYWAIT P0, [UR5+0xe0], R5 ;  /* 0x0000e005ff0075a7 */ /* 0x000ea80008001105 */
[----:B------:R-:W-:Y:S01]  /*2c50*/  PRMT R6, R10, 0x654, R6 ;  /* 0x000006540a067816 */ /* 0x000fe20000000006 */
[----:B-12---:R-:W-:Y:S06]  /*2c60*/  @!P0 BRA `(.L_x_53) ;  /* 0x00000080006c8947 */ /* 0x006fec0003800000 */
.L_x_254:
[----:B------:R-:W-:Y:S01]  /*2c70*/  ULEA UR4, UR6, UR37, 0x4 ;  /* 0x0000002506047291 */ /* 0x000fe2000f8e20ff */
[----:B------:R-:W-:Y:S01]  /*2c80*/  SEL R2, R6, R2, !P2 ;  /* 0x0000000206027207 */ /* 0x000fe20005000000 */
[----:B------:R-:W-:Y:S01]  /*2c90*/  UIADD3 UR5, UPT, UPT, UR5, 0xd0, URZ ;  /* 0x000000d005057890 */ /* 0x000fe2000fffe0ff */
[----:B-1----:R-:W-:Y:S01]  /*2ca0*/  LEA R0, R11, UR37, 0x3 ;  /* 0x000000250b007c11 */ /* 0x002fe2000f8e18ff */
[----:B------:R-:W-:Y:S01]  /*2cb0*/  UIADD3 UR4, UPT, UPT, UR4, 0x160, URZ ;  /* 0x0000016004047890 */ /* 0x000fe2000fffe0ff */
[----:B------:R1:W-:Y:S01]  /*2cc0*/  @!P2 SYNCS.ARRIVE.TRANS64.RED RZ, [R2+URZ], R4 ;  /* 0x0000000402ffa9a7 */ /* 0x0003e200080004ff */
[----:B------:R-:W-:Y:S01]  /*2cd0*/  UIADD3 UR6, UPT, UPT, UR6, 0x1, URZ ;  /* 0x0000000106067890 */ /* 0x000fe2000fffe0ff */
[----:B------:R-:W-:-:S03]  /*2ce0*/  VIADD R3, R3, 0x1 ;  /* 0x0000000103037836 */ /* 0x000fc60000000000 */
[----:B------:R-:W-:Y:S02]  /*2cf0*/  UISETP.NE.AND UP0, UPT, UR6, 0x2, UPT ;  /* 0x000000020600788c */ /* 0x000fe4000bf05270 */
[----:B------:R-:W-:Y:S01]  /*2d00*/  ISETP.NE.AND P0, PT, R3, 0x2, PT ;  /* 0x000000020300780c */ /* 0x000fe20003f05270 */
[----:B------:R-:W-:Y:S06]  /*2d10*/  UGETNEXTWORKID.BROADCAST [UR4], [UR5] ;  /* 0x00000000040073ca */ /* 0x000fec0008000100 */
[----:B------:R-:W-:Y:S02]  /*2d20*/  USEL UR4, URZ, 0x1, UP0 ;  /* 0x00000001ff047887 */ /* 0x000fe40008000000 */
[----:B------:R-:W-:-:S04]  /*2d30*/  USEL UR6, UR6, URZ, UP0 ;  /* 0x000000ff06067287 */ /* 0x000fc80008000000 */
[----:B------:R-:W-:Y:S02]  /*2d40*/  LOP3.LUT R12, R12, UR4, RZ, 0x3c, !PT ;  /* 0x000000040c0c7c12 */ /* 0x000fe4000f8e3cff */
[----:B-1----:R-:W-:-:S04]  /*2d50*/  SHF.L.U32 R4, R9, 0x1f, RZ ;  /* 0x0000001f09047819 */ /* 0x002fc800000006ff */
[----:B------:R-:W1:Y:S02]  /*2d60*/  SYNCS.PHASECHK.TRANS64.TRYWAIT P1, [R0+URZ+0xd0], R4 ;  /* 0x0000d004000075a7 */ /* 0x000e6400080211ff */
[----:B-1----:R-:W-:Y:S05]  /*2d70*/  @!P1 BRA `(.L_x_54) ;  /* 0x0000008000409947 */ /* 0x002fea0003800000 */
.L_x_255:
[----:B-1----:R-:W-:Y:S01]  /*2d80*/  LEA R4, R11, UR37, 0x4 ;  /* 0x000000250b047c11 */ /* 0x002fe2000f8e20ff */
[----:B------:R-:W-:Y:S01]  /*2d90*/  VIADD R0, R0, 0xe0 ;  /* 0x000000e000007836 */ /* 0x000fe20000000000 */
[----:B------:R-:W-:Y:S01]  /*2da0*/  SEL R3, R3, RZ, P0 ;  /* 0x000000ff03037207 */ /* 0x000fe20000000000 */
[----:B------:R-:W-:-:S03]  /*2db0*/  VIADD R11, R11, 0x1 ;  /* 0x000000010b0b7836 */ /* 0x000fc60000000000 */
[----:B------:R-:W1:Y:S01]  /*2dc0*/  LDS.128 R4, [R4+0x160] ;  /* 0x0001600004047984 */ /* 0x000e620000000c00 */
[----:B------:R-:W-:Y:S02]  /*2dd0*/  PRMT R0, RZ, 0x654, R0 ;  /* 0x00000654ff007816 */ /* 0x000fe40000000000 */
[C---:B------:R-:W-:Y:S01]  /*2de0*/  ISETP.NE.AND P1, PT, R11.reuse, 0x2, PT ;  /* 0x000000020b00780c */ /* 0x040fe20003f25270 */
[----:B------:R-:W-:Y:S01]  /*2df0*/  @!PT LDS RZ, [RZ] ;  /* 0x00000000fffff984 */ /* 0x000fe20000000800 */
[----:B------:R-:W-:Y:S01]  /*2e00*/  @!PT LDS RZ, [RZ] ;  /* 0x00000000fffff984 */ /* 0x000fe20000000800 */
[----:B------:R-:W-:Y:S01]  /*2e10*/  @!PT LDS RZ, [RZ] ;  /* 0x00000000fffff984 */ /* 0x000fe20000000800 */
[----:B------:R-:W-:Y:S01]  /*2e20*/  @!PT LDS RZ, [RZ] ;  /* 0x00000000fffff984 */ /* 0x000fe20000000800 */
[----:B------:R2:W-:Y:S06]  /*2e30*/  MEMBAR.ALL.CTA ;  /* 0x0000000000007992 */ /* 0x0005ec0000008000 */
[----:B--2---:R-:W2:Y:S01]  /*2e40*/  FENCE.VIEW.ASYNC.S ;  /* 0x00000000000073c6 */ /* 0x004ea20000000000 */
[----:B------:R-:W-:Y:S01]  /*2e50*/  SEL R11, R11, RZ, P1 ;  /* 0x000000ff0b0b7207 */ /* 0x000fe20000800000 */
[----:B--2---:R2:W-:Y:S01]  /*2e60*/  SYNCS.ARRIVE.TRANS64.RED.A1T0 RZ, [R0+URZ], RZ ;  /* 0x000000ff00ff79a7 */ /* 0x0045e200081004ff */
[----:B-1----:R-:W-:-:S02]  /*2e70*/  LOP3.LUT P3, RZ, R6, 0x1, RZ, 0xc0, !PT ;  /* 0x0000000106ff7812 */ /* 0x002fc4000786c0ff */
[----:B------:R-:W-:-:S04]  /*2e80*/  SEL R4, RZ, 0x1, P1 ;  /* 0x00000001ff047807 */ /* 0x000fc80000800000 */
[----:B------:R-:W-:Y:S02]  /*2e90*/  LOP3.LUT R9, R9, R4, RZ, 0x3c, !PT ;  /* 0x0000000409097212 */ /* 0x000fe400078e3cff */
[----:B--2---:R-:W-:-:S04]  /*2ea0*/  SEL R0, RZ, 0x1, P0 ;  /* 0x00000001ff007807 */ /* 0x004fc80000000000 */
[----:B------:R-:W-:Y:S01]  /*2eb0*/  LOP3.LUT R8, R8, R0, RZ, 0x3c, !PT ;  /* 0x0000000008087212 */ /* 0x000fe200078e3cff */
[----:B------:R-:W-:Y:S06]  /*2ec0*/  @P3 BRA `(.L_x_55) ;  /* 0xfffffffc002c3947 */ /* 0x000fec000383ffff */
[----:B------:R-:W-:Y:S01]  /*2ed0*/  ULEA UR5, UR6, UR37, 0x3 ;  /* 0x0000002506057291 */ /* 0x000fe2000f8e18ff */
[----:B------:R-:W-:-:S08]  /*2ee0*/  SHF.L.U32 R2, R12, 0x1f, RZ ;  /* 0x0000001f0c027819 */ /* 0x000fd000000006ff */
[----:B------:R-:W1:Y:S02]  /*2ef0*/  SYNCS.PHASECHK.TRANS64 P0, [UR5+0xe0], R2 ;  /* 0x0000e002ff0075a7 */ /* 0x000e640008001005 */
[----:B-1----:R-:W-:Y:S05]  /*2f00*/  @P0 BRA `(.L_x_56) ;  /* 0x0000000000080947 */ /* 0x002fea0003800000 */
[----:B------:R-:W1:Y:S02]  /*2f10*/  SYNCS.PHASECHK.TRANS64.TRYWAIT P0, [UR5+0xe0], R2 ;  /* 0x0000e002ff0075a7 */ /* 0x000e640008001105 */
[----:B-1----:R-:W-:Y:S05]  /*2f20*/  @!P0 BRA `(.L_x_57) ;  /* 0x0000007c00e88947 */ /* 0x002fea0003800000 */
.L_x_56:
[----:B------:R-:W-:-:S04]  /*2f30*/  UIADD3 UR4, UPT, UPT, UR6, 0x1, URZ ;  /* 0x0000000106047890 */ /* 0x000fc8000fffe0ff */
[----:B------:R-:W-:-:S04]  /*2f40*/  UISETP.NE.AND UP0, UPT, UR4, 0x2, UPT ;  /* 0x000000020400788c */ /* 0x000fc8000bf05270 */
[----:B------:R-:W-:Y:S02]  /*2f50*/  USEL UR7, URZ, 0x1, UP0 ;  /* 0x00000001ff077887 */ /* 0x000fe40008000000 */
[----:B------:R-:W-:-:S04]  /*2f60*/  USEL UR4, UR4, URZ, UP0 ;  /* 0x000000ff04047287 */ /* 0x000fc80008000000 */
[----:B------:R-:W-:Y:S01]  /*2f70*/  ULEA UR4, UR4, UR37, 0x3 ;  /* 0x0000002504047291 */ /* 0x000fe2000f8e18ff */
[----:B-1----:R-:W-:-:S04]  /*2f80*/  LOP3.LUT R2, R12, UR7, RZ, 0x3c, !PT ;  /* 0x000000070c027c12 */ /* 0x002fc8000f8e3cff */
[----:B------:R-:W-:-:S04]  /*2f90*/  SHF.L.U32 R0, R2, 0x1f, RZ ;  /* 0x0000001f02007819 */ /* 0x000fc800000006ff */
[----:B------:R-:W1:Y:S02]  /*2fa0*/  SYNCS.PHASECHK.TRANS64 P0, [UR4+0xe0], R0 ;  /* 0x0000e000ff0075a7 */ /* 0x000e640008001004 */
[----:B-1----:R-:W-:Y:S05]  /*2fb0*/  @P0 EXIT ;  /* 0x000000000000094d */ /* 0x002fea0003800000 */
[----:B------:R-:W-:Y:S02]  /*2fc0*/  SHF.L.U32 R2, R2, 0x1f, RZ ;  /* 0x0000001f02027819 */ /* 0x000fe400000006ff */
[----:B------:R-:W-:-:S07]  /*2fd0*/  MOV R0, UR4 ;  /* 0x0000000400007c02 */ /* 0x000fce0008000f00 */
.L_x_58:
[----:B-1----:R1:W2:Y:S02]  /*2fe0*/  SYNCS.PHASECHK.TRANS64.TRYWAIT P0, [R0+URZ+0xe0], R2 ;  /* 0x0000e002000075a7 */ /* 0x0022a400080011ff */
[----:B--2---:R-:W-:Y:S05]  /*2ff0*/  @!P0 NANOSLEEP.SYNCS 0x989680 ;  /* 0x009896800000895d */ /* 0x004fea0003900000 */
[----:B------:R-:W2:Y:S02]  /*3000*/  @!P0 SYNCS.PHASECHK.TRANS64 P0, [R0+URZ+0xe0], R2 ;  /* 0x0000e002000085a7 */ /* 0x000ea400080010ff */
[----:B--2---:R-:W-:Y:S05]  /*3010*/  @P0 EXIT ;  /* 0x000000000000094d */ /* 0x004fea0003800000 */
[----:B------:R-:W-:Y:S05]  /*3020*/  BRA `(.L_x_58) ;  /* 0xfffffffc00ec7947 */ /* 0x000fea000383ffff */
.L_x_51:
[----:B------:R-:W-:Y:S05]  /*3030*/  BRA.U UP4, `(.L_x_59) ;  /* 0x0000001104d87547 */ /* 0x000fea000b800000 */
[----:B------:R-:W-:Y:S01]  /*3040*/  UMOV UR6, 0x40 ;  /* 0x0000004000067882 */ /* 0x000fe20000000000 */
[----:B------:R-:W-:Y:S01]  /*3050*/  NOP ;  /* 0x0000000000007918 */ /* 0x000fe20000000000 */
[----:B------:R-:W-:Y:S01]  /*3060*/  ULEA UR6, UR37, UR6, 0x18 ;  /* 0x0000000625067291 */ /* 0x000fe2000f8ec0ff */
[----:B------:R-:W-:Y:S02]  /*3070*/  UMOV UR7, 0x400 ;  /* 0x0000040000077882 */ /* 0x000fe40000000000 */
[----:B------:R-:W-:-:S06]  /*3080*/  ULEA UR37, UR37, UR7, 0x18 ;  /* 0x0000000725257291 */ /* 0x000fcc000f8ec0ff */
[----:B------:R-:W1:Y:S02]  /*3090*/  LDS.U8 R2, [UR6+0x1c] ;  /* 0x00001c06ff027984 */ /* 0x000e640008000000 */
[----:B-1----:R-:W-:-:S13]  /*30a0*/  ISETP.NE.AND P0, PT, R2, RZ, PT ;  /* 0x000000ff0200720c */ /* 0x002fda0003f05270 */
[----:B------:R-:W-:Y:S05]  /*30b0*/  @P0 BRA `(.L_x_60) ;  /* 0x0000000400080947 */ /* 0x000fea0003800000 */
[----:B------:R-:W-:Y:S02]  /*30c0*/  UISETP.NE.U32.AND UP0, UPT, UR5, 0x1, UPT ;  /* 0x000000010500788c */ /* 0x000fe4000bf05070 */
[----:B------:R-:W-:-:S07]  /*30d0*/  UIADD3 UR8, UPT, UPT, UR6, 0x8, URZ ;  /* 0x0000000806087890 */ /* 0x000fce000fffe0ff */
[----:B------:R-:W-:Y:S05]  /*30e0*/  BRA.U !UP0, `(.L_x_61) ;  /* 0x00000001089c7547 */ /* 0x000fea000b800000 */
[----:B------:R-:W-:Y:S01]  /*30f0*/  ELECT P0, URZ, PT ;  /* 0x0000000000ff782f */ /* 0x000fe20003800000 */
[----:B------:R-:W-:-:S12]  /*3100*/  BSSY B0, `(.L_x_61) ;  /* 0x0000025000007945 */ /* 0x000fd80003800000 */
[----:B------:R-:W-:Y:S05]  /*3110*/  @!P0 BRA `(.L_x_62) ;  /* 0x00000000008c8947 */ /* 0x000fea0003800000 */
[----:B------:R-:W-:-:S05]  /*3120*/  UMOV UR7, 0x10 ;  /* 0x0000001000077882 */ /* 0x000fca0000000000 */
[----:B------:R-:W-:Y:S04]  /*3130*/  DEPBAR.LE SB1, 0x36 ;  /* 0x00009d800000791a */ /* 0x000fe80000000000 */
[----:B------:R-:W1:Y:S02]  /*3140*/  UTCATOMSWS.2CTA.FIND_AND_SET.ALIGN UP1, UR7, UR7 ;  /* 0x00000007000775e3 */ /* 0x000e640008220800 */
[----:B-1----:R-:W-:Y:S01]  /*3150*/  MOV R10, UR7 ;  /* 0x00000007000a7c02 */ /* 0x002fe20008000f00 */
[----:B------:R-:W-:Y:S06]  /*3160*/  BRA.U UP1, `(.L_x_63) ;  /* 0x0000000101187547 */ /* 0x000fec000b800000 */
.L_x_64:
[----:B------:R-:W-:Y:S05]  /*3170*/  NANOSLEEP 0x64 ;  /* 0x000000640000795d */ /* 0x000fea0003800000 */
[----:B------:R-:W-:-:S05]  /*3180*/  UMOV UR7, 0x10 ;  /* 0x0000001000077882 */ /* 0x000fca0000000000 */
[----:B------:R-:W-:Y:S04]  /*3190*/  DEPBAR.LE SB1, 0x36 ;  /* 0x00009d800000791a */ /* 0x000fe80000000000 */
[----:B------:R-:W1:Y:S02]  /*31a0*/  UTCATOMSWS.2CTA.FIND_AND_SET.ALIGN UP1, UR7, UR7 ;  /* 0x00000007000775e3 */ /* 0x000e640008220800 */
[----:B-1----:R-:W-:Y:S01]  /*31b0*/  MOV R10, UR7 ;  /* 0x00000007000a7c02 */ /* 0x002fe20008000f00 */
[----:B------:R-:W-:Y:S05]  /*31c0*/  BRA.U !UP1, `(.L_x_64) ;  /* 0xfffffffd09e87547 */ /* 0x000fea000b83ffff */
.L_x_63:
[----:B------:R-:W1:Y:S01]  /*31d0*/  LDS R5, [UR6+0x10] ;  /* 0x00001006ff057984 */ /* 0x000e620008000800 */
[----:B------:R-:W-:Y:S01]  /*31e0*/  IMAD.U32 R3, RZ, RZ, UR37 ;  /* 0x00000025ff037e24 */ /* 0x000fe2000f8e00ff */
[----:B------:R-:W-:-:S03]  /*31f0*/  MOV R2, UR4 ;  /* 0x0000000400027c02 */ /* 0x000fc60008000f00 */
[----:B------:R-:W-:Y:S01]  /*3200*/  VIADD R3, R3, 0x180 ;  /* 0x0000018003037836 */ /* 0x000fe20000000000 */
[----:B-1----:R-:W-:-:S04]  /*3210*/  SHF.L.U32 R5, R5, 0x1f, RZ ;  /* 0x0000001f05057819 */ /* 0x002fc800000006ff */
[----:B------:R-:W1:Y:S02]  /*3220*/  SYNCS.PHASECHK.TRANS64.TRYWAIT P0, [UR6+0x8], R5 ;  /* 0x00000805ff0075a7 */ /* 0x000e640008001106 */
[----:B-1----:R-:W-:Y:S05]  /*3230*/  @P0 BRA `(.L_x_65) ;  /* 0x0000000000080947 */ /* 0x002fea0003800000 */
[----:B------:R-:W1:Y:S02]  /*3240*/  SYNCS.PHASECHK.TRANS64.TRYWAIT P0, [UR6+0x8], R5 ;  /* 0x00000805ff0075a7 */ /* 0x000e640008001106 */
[----:B-1----:R-:W-:Y:S05]  /*3250*/  @!P0 BRA `(.L_x_66) ;  /* 0x0000007c00348947 */ /* 0x002fea0003800000 */
.L_x_65:
[----:B-1----:R-:W-:Y:S01]  /*3260*/  HFMA2 R4, -RZ, RZ, 0, 5.9604644775390625e-08 ;  /* 0x00000001ff047431 */ /* 0x002fe200000001ff */
[----:B------:R-:W-:Y:S01]  /*3270*/  UPRMT UR7, UR4, 0x654, UR8 ;  /* 0x0000065404077896 */ /* 0x000fe20008000008 */
[----:B------:R-:W-:Y:S01]  /*3280*/  IMAD.MOV.U32 R7, RZ, RZ, 0xffff ;  /* 0x0000ffffff077424 */ /* 0x000fe200078e00ff */
[----:B------:R-:W-:Y:S01]  /*3290*/  PRMT R2, R2, 0x654, R3 ;  /* 0x0000065402027816 */ /* 0x000fe20000000003 */
[----:B------:R-:W-:Y:S02]  /*32a0*/  IMAD.MOV.U32 R5, RZ, RZ, 0x4 ;  /* 0x00000004ff057424 */ /* 0x000fe400078e00ff */
[----:B------:R-:W-:Y:S01]  /*32b0*/  IMAD.SHL.U32 R9, R10, 0x20, RZ ;  /* 0x000000200a097824 */ /* 0x000fe200078e00ff */
[----:B------:R-:W-:Y:S02]  /*32c0*/  MOV R3, UR7 ;  /* 0x0000000700037c02 */ /* 0x000fe40008000f00 */
[-C--:B------:R-:W-:Y:S01]  /*32d0*/  SHF.L.U32 R7, R7, R10.reuse, RZ ;  /* 0x0000000a07077219 */ /* 0x080fe200000006ff */
[----:B------:R1:W-:Y:S01]  /*32e0*/  SYNCS.ARRIVE.TRANS64.RED RZ, [UR7], R5 ;  /* 0x00000005ffff79a7 */ /* 0x0003e20008000407 */
[----:B------:R-:W-:Y:S01]  /*32f0*/  SHF.L.U32 R6, R4, R10, RZ ;  /* 0x0000000a04067219 */ /* 0x000fe200000006ff */
[----:B------:R1:W-:Y:S04]  /*3300*/  STS [UR37+0x180], R9 ;  /* 0x00018009ff007988 */ /* 0x0003e80008000825 */
[----:B------:R1:W-:Y:S04]  /*3310*/  STAS [R2.64], R10 ;  /* 0x0000000a02007dbd */ /* 0x0003e8000c0008ff */
[----:B------:R1:W-:Y:S04]  /*3320*/  ATOMS.OR RZ, [UR6+0x14], R7 ;  /* 0x00001407ffff798c */ /* 0x0003e8000b000006 */
[----:B------:R1:W-:Y:S04]  /*3330*/  ATOMS.OR RZ, [UR6+0x18], R6 ;  /* 0x00001806ffff798c */ /* 0x0003e8000b000006 */
[----:B------:R1:W-:Y:S02]  /*3340*/  ATOMS.XOR RZ, [UR6+0x10], R4 ;  /* 0x00001004ffff798c */ /* 0x0003e4000b800006 */
.L_x_62:
[----:B------:R-:W-:Y:S05]  /*3350*/  BSYNC B0 ;  /* 0x0000000000007941 */ /* 0x000fea0003800000 */
.L_x_61:
[----:B------:R-:W-:Y:S05]  /*3360*/  BRA.U UP0, `(.L_x_67) ;  /* 0x00000001006c7547 */ /* 0x000fea000b800000 */
[----:B------:R-:W-:-:S03]  /*3370*/  UMOV UR7, 0xffffffff ;  /* 0xffffffff00077882 */ /* 0x000fc60000000000 */
[----:B------:R-:W-:Y:S05]  /*3380*/  BRA.DIV UR7, `(.L_x_68) ;  /* 0x0000007e07007947 */ /* 0x000fea000b800000 */
[----:B------:R-:W-:-:S13]  /*3390*/  ELECT P6, URZ, PT ;  /* 0x0000000000ff782f */ /* 0x000fda00038c0000 */
.L_x_259:
[----:B------:R-:W-:Y:S05]  /*33a0*/  @!P6 BRA `(.L_x_67) ;  /* 0x00000000005ce947 */ /* 0x000fea0003800000 */
[----:B-1----:R-:W1:Y:S02]  /*33b0*/  LDS R3, [UR6+0x10] ;  /* 0x00001006ff037984 */ /* 0x002e640008000800 */
[----:B-1----:R-:W-:-:S04]  /*33c0*/  SHF.L.U32 R3, R3, 0x1f, RZ ;  /* 0x0000001f03037819 */ /* 0x002fc800000006ff */
[----:B------:R-:W1:Y:S02]  /*33d0*/  SYNCS.PHASECHK.TRANS64.TRYWAIT P0, [UR6+0x8], R3 ;  /* 0x00000803ff0075a7 */ /* 0x000e640008001106 */
[----:B-1----:R-:W-:Y:S05]  /*33e0*/  @P0 BRA `(.L_x_69) ;  /* 0x0000000000080947 */ /* 0x002fea0003800000 */
[----:B------:R-:W1:Y:S02]  /*33f0*/  SYNCS.PHASECHK.TRANS64.TRYWAIT P0, [UR6+0x8], R3 ;  /* 0x00000803ff0075a7 */ /* 0x000e640008001106 */
[----:B-1----:R-:W-:Y:S05]  /*3400*/  @!P0 BRA `(.L_x_70) ;  /* 0x0000007c00008947 */ /* 0x002fea0003800000 */
.L_x_69:
[----:B------:R-:W2:Y:S01]  /*3410*/  LDS R5, [UR37+0x180] ;  /* 0x00018025ff057984 */ /* 0x000ea20008000800 */
[----:B-1----:R-:W-:Y:S02]  /*3420*/  HFMA2 R2, -RZ, RZ, 0, 5.9604644775390625e-08 ;  /* 0x00000001ff027431 */ /* 0x002fe400000001ff */
[----:B------:R-:W-:Y:S01]  /*3430*/  IMAD.MOV.U32 R3, RZ, RZ, 0xffff ;  /* 0x0000ffffff037424 */ /* 0x000fe200078e00ff */
[----:B------:R-:W-:Y:S01]  /*3440*/  UPRMT UR7, UR4, 0x654, UR8 ;  /* 0x0000065404077896 */ /* 0x000fe20008000008 */
[----:B--2---:R-:W-:-:S03]  /*3450*/  IMAD.SHL.U32 R4, R5, 0x20, RZ ;  /* 0x0000002005047824 */ /* 0x004fc600078e00ff */
[-C--:B------:R-:W-:Y:S02]  /*3460*/  SHF.L.U32 R3, R3, R5.reuse, RZ ;  /* 0x0000000503037219 */ /* 0x080fe400000006ff */
[----:B------:R-:W-:Y:S01]  /*3470*/  SHF.L.U32 R5, R2, R5, RZ ;  /* 0x0000000502057219 */ /* 0x000fe200000006ff */
[----:B------:R2:W-:Y:S04]  /*3480*/  STS [UR37+0x180], R4 ;  /* 0x00018004ff007988 */ /* 0x0005e80008000825 */
[----:B------:R2:W-:Y:S04]  /*3490*/  ATOMS.OR RZ, [UR6+0x14], R3 ;  /* 0x00001403ffff798c */ /* 0x0005e8000b000006 */
[----:B------:R2:W-:Y:S01]  /*34a0*/  ATOMS.OR RZ, [UR6+0x18], R5 ;  /* 0x00001805ffff798c */ /* 0x0005e2000b000006 */
[----:B------:R-:W-:Y:S03]  /*34b0*/  SYNCS.ARRIVE.TRANS64.RED.A1T0 RZ, [UR7], RZ ;  /* 0x000000ffffff79a7 */ /* 0x000fe60008100407 */
[----:B------:R2:W-:Y:S01]  /*34c0*/  ATOMS.XOR RZ, [UR6+0x10], R2 ;  /* 0x00001002ffff798c */ /* 0x0005e2000b800006 */
[----:B------:R-:W-:Y:S05]  /*34d0*/  BRA `(.L_x_67) ;  /* 0x0000000000107947 */ /* 0x000fea0003800000 */
.L_x_60:
[----:B------:R-:W-:-:S05]  /*34e0*/  MOV R2, 0xffffffff ;  /* 0xffffffff00027802 */ /* 0x000fca0000000f00 */
[----:B------:R1:W-:Y:S02]  /*34f0*/  STS [UR37+0x180], R2 ;  /* 0x00018002ff007988 */ /* 0x0003e40008000825 */
[----:B-1----:R-:W-:Y:S02]  /*3500*/  MOV R2, 0x3520 ;  /* 0x0000352000027802 */ /* 0x002fe40000000f00 */
[----:B-----5:R-:W-:Y:S05]  /*3510*/  CALL.REL.NOINC `($__internal_1_$__cuda_sm10x_tcgen05_guardrail_trap_phase_invalid_during_alloc) ;  /* 0x0000008000947944 */ /* 0x020fea0003c00000 */
.L_x_67:
[----:B------:R-:W-:Y:S05]  /*3520*/  WARPSYNC.ALL ;  /* 0x0000000000007948 */ /* 0x000fea0003800000 */
[----:B------:R-:W3:Y:S01]  /*3530*/  S2UR UR7, SR_CgaCtaId ;  /* 0x00000000000779c3 */ /* 0x000ee20000008800 */
[----:B------:R-:W-:Y:S01]  /*3540*/  UMOV UR6, 0x400 ;  /* 0x0000040000067882 */ /* 0x000fe20000000000 */
[----:B------:R-:W-:-:S06]  /*3550*/  NOP ;  /* 0x0000000000007918 */ /* 0x000fcc0000000000 */
[----:B------:R-:W-:Y:S06]  /*3560*/  BAR.ARV 0x6, 0xa0 ;  /* 0x0182800000007b1d */ /* 0x000fec0000002000 */
[----:B------:R-:W4:Y:S01]  /*3570*/  LDCU UR8, c[0x0][0x38c] ;  /* 0x00007180ff0877ac */ /* 0x000f220008000800 */
[----:B------:R-:W-:Y:S01]  /*3580*/  LOP3.LUT R0, R0, 0xffff, RZ, 0xc0, !PT ;  /* 0x0000ffff00007812 */ /* 0x000fe200078ec0ff */
[----:B-1----:R-:W-:Y:S01]  /*3590*/  IMAD.MOV.U32 R9, RZ, RZ, 0x1 ;  /* 0x00000001ff097424 */ /* 0x002fe200078e00ff */
[----:B------:R-:W-:Y:S01]  /*35a0*/  LOP3.LUT R8, R8, 0xffff, RZ, 0xc0, !PT ;  /* 0x0000ffff08087812 */ /* 0x000fe200078ec0ff */
[----:B------:R-:W-:Y:S01]  /*35b0*/  UMOV UR19, URZ ;  /* 0x000000ff00137c82 */ /* 0x000fe20008000000 */
[----:B------:R-:W-:Y:S01]  /*35c0*/  R2UR UR11, R0 ;  /* 0x00000000000b72ca */ /* 0x000fe200000e0000 */
[----:B------:R-:W-:Y:S01]  /*35d0*/  UMOV UR18, URZ ;  /* 0x000000ff00127c82 */ /* 0x000fe20008000000 */
[----:B------:R-:W-:Y:S01]  /*35e0*/  R2UR UR12, R8 ;  /* 0x00000000080c72ca */ /* 0x000fe200000e0000 */
[----:B------:R-:W-:Y:S01]  /*35f0*/  IMAD.MOV.U32 R8, RZ, RZ, RZ ;  /* 0x000000ffff087224 */ /* 0x000fe200078e00ff */
[----:B------:R-:W-:Y:S01]  /*3600*/  UMOV UR17, URZ ;  /* 0x000000ff00117c82 */ /* 0x000fe20008000000 */
[----:B---3--:R-:W-:-:S02]  /*3610*/  ULEA UR7, UR7, UR6, 0x18 ;  /* 0x0000000607077291 */ /* 0x008fc4000f8ec0ff */
[----:B------:R-:W-:Y:S02]  /*3620*/  UISETP.NE.AND UP2, UPT, UR5, URZ, UPT ;  /* 0x000000ff0500728c */ /* 0x000fe4000bf45270 */
[----:B------:R-:W-:Y:S02]  /*3630*/  UIADD3 UR13, UPT, UPT, UR7, 0x8400, URZ ;  /* 0x00008400070d7890 */ /* 0x000fe4000fffe0ff */
[----:B------:R-:W-:Y:S02]  /*3640*/  UIADD3 UR14, UPT, UPT, UR7, 0x18400, URZ ;  /* 0x00018400070e7890 */ /* 0x000fe4000fffe0ff */
[----:B----4-:R-:W-:Y:S01]  /*3650*/  UIADD3 UR8, UPT, UPT, UR8, 0x3f, URZ ;  /* 0x0000003f08087890 */ /* 0x010fe2000fffe0ff */
[----:B--2---:R-:W1:Y:S01]  /*3660*/  LDS R2, [UR7+0x180] ;  /* 0x00018007ff027984 */ /* 0x004e620008000800 */
[----:B------:R-:W-:Y:S02]  /*3670*/  USHF.R.U32.HI UR13, URZ, 0x4, UR13 ;  /* 0x00000004ff0d7899 */ /* 0x000fe4000801160d */
[----:B------:R-:W-:-:S02]  /*3680*/  USHF.R.S32.HI UR6, URZ, 0x1f, UR8 ;  /* 0x0000001fff067899 */ /* 0x000fc40008011408 */
[----:B------:R-:W-:Y:S02]  /*3690*/  USHF.R.U32.HI UR14, URZ, 0x4, UR14 ;  /* 0x00000004ff0e7899 */ /* 0x000fe4000801160e */
[----:B------:R-:W-:Y:S02]  /*36a0*/  ULEA.HI UR6, UR6, UR8, URZ, 0x6 ;  /* 0x0000000806067291 */ /* 0x000fe4000f8f30ff */
[----:B------:R-:W-:Y:S02]  /*36b0*/  ULOP3.LUT UR13, UR13, 0x3fff, URZ, 0xc0, !UPT ;  /* 0x00003fff0d0d7892 */ /* 0x000fe4000f8ec0ff */
[----:B------:R-:W-:Y:S02]  /*36c0*/  USHF.R.S32.HI UR6, URZ, 0x6, UR6 ;  /* 0x00000006ff067899 */ /* 0x000fe40008011406 */
[----:B------:R-:W-:Y:S02]  /*36d0*/  ULOP3.LUT UR14, UR14, 0x3fff, URZ, 0xc0, !UPT ;  /* 0x00003fff0e0e7892 */ /* 0x000fe4000f8ec0ff */
[----:B------:R-:W-:Y:S01]  /*36e0*/  UISETP.LT.AND UP0, UPT, UR6, 0x1, UPT ;  /* 0x000000010600788c */ /* 0x000fe2000bf01270 */
[----:B------:R-:W-:Y:S01]  /*36f0*/  UMOV UR28, 0x0 ;  /* 0x00000000001c7882 */ /* 0x000fe20000000000 */
[----:B------:R-:W-:Y:S01]  /*3700*/  UMOV UR29, 0x8400010 ;  /* 0x08400010001d7882 */ /* 0x000fe20000000000 */
[----:B------:R-:W-:-:S02]  /*3710*/  ULOP3.LUT UR13, UR13, 0x10000, URZ, 0xfc, !UPT ;  /* 0x000100000d0d7892 */ /* 0x000fc4000f8efcff */
[----:B------:R-:W-:Y:S02]  /*3720*/  ULOP3.LUT UR14, UR14, 0x10000, URZ, 0xfc, !UPT ;  /* 0x000100000e0e7892 */ /* 0x000fe4000f8efcff */
[----:B------:R-:W-:Y:S01]  /*3730*/  USEL UR20, UR6, 0x1, !UP0 ;  /* 0x0000000106147887 */ /* 0x000fe2000c000000 */
[----:B------:R-:W-:Y:S01]  /*3740*/  UMOV UR26, 0x0 ;  /* 0x00000000001a7882 */ /* 0x000fe20000000000 */
[----:B------:R-:W-:Y:S01]  /*3750*/  UMOV UR27, 0x8400010 ;  /* 0x08400010001b7882 */ /* 0x000fe20000000000 */
[----:B------:R-:W-:Y:S01]  /*3760*/  UMOV UR24, 0x0 ;  /* 0x0000000000187882 */ /* 0x000fe20000000000 */
[----:B------:R-:W-:Y:S01]  /*3770*/  UMOV UR25, 0x8400010 ;  /* 0x0840001000197882 */ /* 0x000fe20000000000 */
[----:B------:R-:W-:Y:S01]  /*3780*/  UMOV UR22, 0x0 ;  /* 0x0000000000167882 */ /* 0x000fe20000000000 */
[----:B------:R-:W-:Y:S01]  /*3790*/  UMOV UR23, 0x8400010 ;  /* 0x0840001000177882 */ /* 0x000fe20000000000 */
[----:B-1----:R-:W-:Y:S02]  /*37a0*/  R2UR UR21, R2 ;  /* 0x00000000021572ca */ /* 0x002fe400000e0000 */
[----:B------:R-:W-:-:S13]  /*37b0*/  CS2R R2, SRZ ;  /* 0x0000000000027805 */ /* 0x000fda000001ff00 */
.L_x_78:
[C---:B------:R-:W-:Y:S02]  /*37c0*/  LEA R0, R8.reuse, UR7, 0x3 ;  /* 0x0000000708007c11 */ /* 0x040fe4000f8e18ff */
[----:B------:R-:W-:Y:S02]  /*37d0*/  SHF.L.U32 R4, R3, 0x1f, RZ ;  /* 0x0000001f03047819 */ /* 0x000fe400000006ff */
[----:B------:R-:W-:Y:S02]  /*37e0*/  LEA R5, R8, UR7, 0x4 ;  /* 0x0000000708057c11 */ /* 0x000fe4000f8e20ff */
[----:B------:R-:W1:Y:S02]  /*37f0*/  SYNCS.PHASECHK.TRANS64.TRYWAIT P0, [R0+URZ+0xd0], R4 ;  /* 0x0000d004000075a7 */ /* 0x000e6400080011ff */
[----:B-1-34-:R-:W-:Y:S05]  /*3800*/  @!P0 BRA `(.L_x_71) ;  /* 0x0000007800188947 */ /* 0x01afea0003800000 */
.L_x_260:
[----:B-1----:R-:W1:Y:S01]  /*3810*/  LDS.128 R4, [R5+0x160] ;  /* 0x0001600005047984 */ /* 0x002e620000000c00 */
[----:B------:R-:W-:Y:S02]  /*3820*/  VIADD R0, R0, 0xe0 ;  /* 0x000000e000007836 */ /* 0x000fe40000000000 */
[----:B------:R-:W-:Y:S01]  /*3830*/  VIADD R8, R8, 0x1 ;  /* 0x0000000108087836 */ /* 0x000fe20000000000 */
[----:B------:R-:W-:Y:S01]  /*3840*/  @!PT LDS RZ, [RZ] ;  /* 0x00000000fffff984 */ /* 0x000fe20000000800 */
[----:B------:R-:W-:Y:S01]  /*3850*/  @!PT LDS RZ, [RZ] ;  /* 0x00000000fffff984 */ /* 0x000fe20000000800 */
[----:B------:R-:W-:Y:S01]  /*3860*/  @!PT LDS RZ, [RZ] ;  /* 0x00000000fffff984 */ /* 0x000fe20000000800 */
[----:B------:R-:W-:Y:S01]  /*3870*/  @!PT LDS RZ, [RZ] ;  /* 0x00000000fffff984 */ /* 0x000fe20000000800 */
[----:B------:R2:W-:Y:S06]  /*3880*/  MEMBAR.ALL.CTA ;  /* 0x0000000000007992 */ /* 0x0005ec0000008000 */
[----:B--2---:R-:W2:Y:S01]  /*3890*/  FENCE.VIEW.ASYNC.S ;  /* 0x00000000000073c6 */ /* 0x004ea20000000000 */
[----:B------:R-:W-:-:S04]  /*38a0*/  PRMT R0, RZ, 0x654, R0 ;  /* 0x00000654ff007816 */ /* 0x000fc80000000000 */
[----:B--2---:R2:W-:Y:S01]  /*38b0*/  SYNCS.ARRIVE.TRANS64.RED.A1T0 RZ, [R0+URZ], RZ ;  /* 0x000000ff00ff79a7 */ /* 0x0045e200081004ff */
[----:B-1----:R-:W-:Y:S01]  /*38c0*/  LOP3.LUT P1, RZ, R6, 0x1, RZ, 0xc0, !PT ;  /* 0x0000000106ff7812 */ /* 0x002fe2000782c0ff */
[----:B--2---:R-:W-:-:S12]  /*38d0*/  BRA.U UP2, `(.L_x_72) ;  /* 0x0000000502087547 */ /* 0x004fd8000b800000 */
[----:B------:R-:W1:Y:S01]  /*38e0*/  LDCU UR8, c[0x0][0x38c] ;  /* 0x00007180ff0877ac */ /* 0x000e620008000800 */
[----:B------:R-:W-:Y:S02]  /*38f0*/  PLOP3.LUT P2, PT, PT, PT, PT, 0x80, 0x8 ;  /* 0x000000000008781c */ /* 0x000fe40003f4f070 */
[----:B------:R-:W-:Y:S01]  /*3900*/  SHF.L.U32 R4, R9, 0x1f, RZ ;  /* 0x0000001f09047819 */ /* 0x000fe200000006ff */
[----:B------:R-:W-:Y:S02]  /*3910*/  ULEA UR9, UR19, UR7, 0x3 ;  /* 0x0000000713097291 */ /* 0x000fe4000f8e18ff */
[----:B------:R-:W-:Y:S02]  /*3920*/  ULEA UR10, UR19, UR21, 0x7 ;  /* 0x00000015130a7291 */ /* 0x000fe4000f8e38ff */
[----:B-1----:R-:W-:-:S06]  /*3930*/  UISETP.GE.AND UP0, UPT, UR8, 0x1, UPT ;  /* 0x000000010800788c */ /* 0x002fcc000bf06270 */
[----:B------:R-:W-:-:S05]  /*3940*/  PLOP3.LUT P0, PT, PT, PT, UP0, 0x80, 0x8 ;  /* 0x000000000008781c */ /* 0x000fca0003f0f008 */
[----:B------:R-:W-:-:S08]  /*3950*/  @UP0 ULEA UR8, UR18, UR7, 0x3 ;  /* 0x0000000712080291 */ /* 0x000fd0000f8e18ff */
[----:B------:R-:W-:-:S04]  /*3960*/  @P0 SHF.L.U32 R0, R2, 0x1f, RZ ;  /* 0x0000001f02000819 */ /* 0x000fc800000006ff */
[----:B------:R1:W2:Y:S01]  /*3970*/  @P0 SYNCS.PHASECHK.TRANS64.TRYWAIT P2, [UR8], R0 ;  /* 0x00000000ff0005a7 */ /* 0x0002a20008041108 */
[----:B------:R-:W3:Y:S02]  /*3980*/  SYNCS.PHASECHK.TRANS64.TRYWAIT P0, [UR9+0x110], R4 ;  /* 0x00011004ff0075a7 */ /* 0x000ee40008001109 */
[----:B-123--:R-:W-:Y:S05]  /*3990*/  @!P0 BRA `(.L_x_73) ;  /* 0x0000007400c88947 */ /* 0x00efea0003800000 */
.L_x_262:
[----:B------:R-:W-:Y:S01]  /*39a0*/  UMOV UR16, UR17 ;  /* 0x0000001100107c82 */ /* 0x000fe20008000000 */
[----:B------:R-:W-:Y:S05]  /*39b0*/  BRA.U !UP0, `(.L_x_74) ;  /* 0x0000000108c07547 */ /* 0x000fea000b800000 */
[----:B------:R-:W-:Y:S02]  /*39c0*/  UIADD3 UR16, UPT, UPT, UR20, UR17, URZ ;  /* 0x0000001114107290 */ /* 0x000fe4000fffe0ff */
[----:B------:R-:W-:Y:S01]  /*39d0*/  UPLOP3.LUT UP3, UPT, UPT, UPT, UPT, 0x40, 0x4 ;  /* 0x000000000004789c */ /* 0x000fe20003f6e870 */
[----:B------:R-:W-:Y:S01]  /*39e0*/  UMOV UR15, UR6 ;  /* 0x00000006000f7c82 */ /* 0x000fe20008000000 */
[----:B------:R-:W-:-:S09]  /*39f0*/  UMOV UR46, UR18 ;  /* 0x00000012002e7c82 */ /* 0x000fd20008000000 */
.L_x_77:
[----:B--2---:R-:W-:Y:S01]  /*3a00*/  ULEA UR8, UR46, UR7, 0x3 ;  /* 0x000000072e087291 */ /* 0x004fe2000f8e18ff */
[----:B---3--:R-:W-:Y:S11]  /*3a10*/  @P2 BRA `(.L_x_75) ;  /* 0x00000000000c2947 */ /* 0x008ff60003800000 */
[----:B-1----:R-:W-:Y:S04]  /*3a20*/  SHF.L.U32 R4, R2, 0x1f, RZ ;  /* 0x0000001f02047819 */ /* 0x002fe800000006ff */
[----:B------:R-:W1:Y:S02]  /*3a30*/  SYNCS.PHASECHK.TRANS64.TRYWAIT P0, [UR8], R4 ;  /* 0x00000004ff0075a7 */ /* 0x000e640008001108 */
[----:B-1----:R-:W-:Y:S05]  /*3a40*/  @!P0 BRA `(.L_x_76) ;  /* 0x0000007400b48947 */ /* 0x002fea0003800000 */
.L_x_75:
[----:B------:R-:W-:Y:S01]  /*3a50*/  UISETP.NE.AND UP0, UPT, UR15, 0x1, UPT ;  /* 0x000000010f00788c */ /* 0x000fe2000bf05270 */
[----:B------:R-:W-:Y:S01]  /*3a60*/  PLOP3.LUT P2, PT, PT, PT, PT, 0x80, 0x8 ;  /* 0x000000000008781c */ /* 0x000fe20003f4f070 */
[----:B------:R-:W-:Y:S02]  /*3a70*/  UIADD3 UR18, UPT, UPT, UR46, 0x1, URZ ;  /* 0x000000012e127890 */ /* 0x000fe4000fffe0ff */
[----:B------:R-:W-:Y:S02]  /*3a80*/  ULEA UR32, UR46, UR14, 0xa ;  /* 0x0000000e2e207291 */ /* 0x000fe4000f8e50ff */
[----:B------:R-:W-:Y:S01]  /*3a90*/  UISETP.NE.AND UP1, UPT, UR18, 0x8, UPT ;  /* 0x000000081200788c */ /* 0x000fe2000bf25270 */
[----:B------:R-:W-:Y:S01]  /*3aa0*/  PLOP3.LUT P0, PT, PT, PT, UP0, 0x80, 0x8 ;  /* 0x000000000008781c */ /* 0x000fe20003f0f008 */
[----:B------:R-:W-:Y:S02]  /*3ab0*/  UIADD3 UR44, UPT, UPT, UR32, 0x2, URZ ;  /* 0x00000002202c7890 */ /* 0x000fe4000fffe0ff */
[----:B------:R-:W-:Y:S02]  /*3ac0*/  USEL UR31, URZ, 0x1, UP1 ;  /* 0x00000001ff1f7887 */ /* 0x000fe40008800000 */
[----:B------:R-:W-:Y:S02]  /*3ad0*/  USEL UR18, UR18, URZ, UP1 ;  /* 0x000000ff12127287 */ /* 0x000fe40008800000 */
[----:B------:R-:W-:Y:S02]  /*3ae0*/  UIADD3 UR40, UPT, UPT, UR32, 0x4, URZ ;  /* 0x0000000420287890 */ /* 0x000fe4000fffe0ff */
[----:B------:R-:W-:Y:S01]  /*3af0*/  @UP0 ULEA UR30, UR18, UR7, 0x3 ;  /* 0x00000007121e0291 */ /* 0x000fe2000f8e18ff */
[----:B------:R-:W-:Y:S01]  /*3b00*/  LOP3.LUT R2, R2, UR31, RZ, 0x3c, !PT ;  /* 0x0000001f02027c12 */ /* 0x000fe2000f8e3cff */
[----:B------:R-:W-:Y:S02]  /*3b10*/  UIADD3 UR36, UPT, UPT, UR32, 0x6, URZ ;  /* 0x0000000620247890 */ /* 0x000fe4000fffe0ff */
[----:B------:R-:W-:Y:S01]  /*3b20*/  UIADD3 UR8, UPT, UPT, UR8, 0x40, URZ ;  /* 0x0000004008087890 */ /* 0x000fe2000fffe0ff */
[----:B-1----:R-:W-:Y:S01]  /*3b30*/  @P0 SHF.L.U32 R0, R2, 0x1f, RZ ;  /* 0x0000001f02000819 */ /* 0x002fe200000006ff */
[----:B------:R-:W-:Y:S02]  /*3b40*/  UIADD3 UR17, UPT, UPT, UR17, 0x1, URZ ;  /* 0x0000000111117890 */ /* 0x000fe4000fffe0ff */
[----:B------:R-:W-:Y:S01]  /*3b50*/  UIADD3 UR15, UPT, UPT, UR15, -0x1, URZ ;  /* 0xffffffff0f0f7890 */ /* 0x000fe2000fffe0ff */
[----:B------:R2:W3:Y:S01]  /*3b60*/  @P0 SYNCS.PHASECHK.TRANS64.TRYWAIT P2, [UR30], R0 ;  /* 0x00000000ff0005a7 */ /* 0x0004e2000804111e */
[----:B------:R-:W-:Y:S02]  /*3b70*/  ULEA UR30, UR46, UR13, 0x9 ;  /* 0x0000000d2e1e7291 */ /* 0x000fe4000f8e48ff */
[----:B------:R-:W-:Y:S02]  /*3b80*/  UISETP.NE.AND UP0, UPT, UR17, UR16, UPT ;  /* 0x000000101100728c */ /* 0x000fe4000bf05270 */
[----:B------:R-:W-:Y:S02]  /*3b90*/  UIADD3 UR42, UPT, UPT, UR30, 0x2, URZ ;  /* 0x000000021e2a7890 */ /* 0x000fe4000fffe0ff */
[----:B------:R-:W-:Y:S02]  /*3ba0*/  UIADD3 UR38, UPT, UPT, UR30, 0x4, URZ ;  /* 0x000000041e267890 */ /* 0x000fe4000fffe0ff */
[----:B------:R-:W-:Y:S01]  /*3bb0*/  UIADD3 UR34, UPT, UPT, UR30, 0x6, URZ ;  /* 0x000000061e227890 */ /* 0x000fe2000fffe0ff */
[----:B------:R-:W-:Y:S01]  /*3bc0*/  UMOV UR33, 0x40004040 ;  /* 0x4000404000217882 */ /* 0x000fe20000000000 */
[----:B------:R-:W-:Y:S01]  /*3bd0*/  UMOV UR31, 0x40004040 ;  /* 0x40004040001f7882 */ /* 0x000fe20000000000 */
[----:B------:R-:W-:Y:S01]  /*3be0*/  UMOV UR45, 0x40004040 ;  /* 0x40004040002d7882 */ /* 0x000fe20000000000 */
[----:B------:R2:W-:Y:S01]  /*3bf0*/  UTCHMMA.2CTA gdesc[UR30], gdesc[UR32], tmem[UR10], tmem[UR28], idesc[UR29], UP3 ;  /* 0x00ff1c201e0075ea */ /* 0x0005e20009a0000a */
[----:B------:R-:W-:Y:S01]  /*3c00*/  UPLOP3.LUT UP3, UPT, UPT, UPT, UPT, 0x80, 0x8 ;  /* 0x000000000008789c */ /* 0x000fe20003f6f070 */
[----:B------:R-:W-:Y:S01]  /*3c10*/  UMOV UR43, 0x40004040 ;  /* 0x40004040002b7882 */ /* 0x000fe20000000000 */
[----:B------:R-:W-:Y:S01]  /*3c20*/  UMOV UR41, 0x40004040 ;  /* 0x4000404000297882 */ /* 0x000fe20000000000 */
[----:B------:R2:W-:Y:S01]  /*3c30*/  UTCHMMA.2CTA gdesc[UR42], gdesc[UR44], tmem[UR10], tmem[UR26], idesc[UR27], UPT ;  /* 0x00ff1a2c2a0075ea */ /* 0x0005e2000ba0000a */
[----:B------:R-:W-:Y:S01]  /*3c40*/  UMOV UR39, 0x40004040 ;  /* 0x4000404000277882 */ /* 0x000fe20000000000 */
[----:B------:R-:W-:Y:S01]  /*3c50*/  UMOV UR37, 0x40004040 ;  /* 0x4000404000257882 */ /* 0x000fe20000000000 */
[----:B------:R-:W-:Y:S01]  /*3c60*/  UMOV UR35, 0x40004040 ;  /* 0x4000404000237882 */ /* 0x000fe20000000000 */
[----:B------:R2:W-:Y:S01]  /*3c70*/  UTCHMMA.2CTA gdesc[UR38], gdesc[UR40], tmem[UR10], tmem[UR24], idesc[UR25], UPT ;  /* 0x00ff1828260075ea */ /* 0x0005e2000ba0000a */
[----:B------:R2:W-:Y:S01]  /*3c80*/  UTCHMMA.2CTA gdesc[UR34], gdesc[UR36], tmem[UR10], tmem[UR22], idesc[UR23], UPT ;  /* 0x00ff1624220075ea */ /* 0x0005e2000ba0000a */
[----:B------:R2:W-:Y:S01]  /*3c90*/  UTCBAR.2CTA.MULTICAST [UR8], URZ, UR12 ;  /* 0x000000ff080073e9 */ /* 0x0005e2000820080c */
[----:B------:R-:W-:Y:S01]  /*3ca0*/  UMOV UR46, UR18 ;  /* 0x00000012002e7c82 */ /* 0x000fe20008000000 */
[----:B------:R-:W-:Y:S05]  /*3cb0*/  BRA.U UP0, `(.L_x_77) ;  /* 0xfffffffd00507547 */ /* 0x000fea000b83ffff */
.L_x_74:
[----:B------:R-:W-:Y:S01]  /*3cc0*/  UIADD3 UR9, UPT, UPT, UR9, 0xf0, URZ ;  /* 0x000000f009097890 */ /* 0x000fe2000fffe0ff */
[----:B------:R-:W-:-:S08]  /*3cd0*/  UMOV UR17, UR16 ;  /* 0x0000001000117c82 */ /* 0x000fd00008000000 */
[----:B------:R4:W-:Y:S01]  /*3ce0*/  UTCBAR.2CTA.MULTICAST [UR9], URZ, UR11 ;  /* 0x000000ff090073e9 */ /* 0x0009e2000820080b */
[----:B------:R-:W-:Y:S02]  /*3cf0*/  NOP ;  /* 0x0000000000007918 */ /* 0x000fe40000000000 */
.L_x_72:
[----:B------:R-:W-:Y:S01]  /*3d00*/  UIADD3 UR19, UPT, UPT, UR19, 0x1, URZ ;  /* 0x0000000113137890 */ /* 0x000fe2000fffe0ff */
[----:B------:R-:W-:-:S03]  /*3d10*/  ISETP.NE.AND P0, PT, R8, 0x2, PT ;  /* 0x000000020800780c */ /* 0x000fc60003f05270 */
[----:B------:R-:W-:Y:S01]  /*3d20*/  UISETP.NE.AND UP0, UPT, UR19, 0x4, UPT ;  /* 0x000000041300788c */ /* 0x000fe2000bf05270 */
[----:B-12---:R-:W-:Y:S02]  /*3d30*/  SEL R0, RZ, 0x1, P0 ;  /* 0x00000001ff007807 */ /* 0x006fe40000000000 */
[----:B------:R-:W-:Y:S01]  /*3d40*/  SEL R8, R8, RZ, P0 ;  /* 0x000000ff08087207 */ /* 0x000fe20000000000 */
[----:B------:R-:W-:Y:S01]  /*3d50*/  USEL UR8, URZ, 0x1, UP0 ;  /* 0x00000001ff087887 */ /* 0x000fe20008000000 */
[----:B------:R-:W-:Y:S01]  /*3d60*/  LOP3.LUT R3, R3, R0, RZ, 0x3c, !PT ;  /* 0x0000000003037212 */ /* 0x000fe200078e3cff */
[----:B------:R-:W-:-:S04]  /*3d70*/  USEL UR19, UR19, URZ, UP0 ;  /* 0x000000ff13137287 */ /* 0x000fc80008000000 */
[----:B------:R-:W-:Y:S01]  /*3d80*/  LOP3.LUT R9, R9, UR8, RZ, 0x3c, !PT ;  /* 0x0000000809097c12 */ /* 0x000fe2000f8e3cff */
[----:B------:R-:W-:Y:S07]  /*3d90*/  @P1 BRA `(.L_x_78) ;  /* 0xfffffff800881947 */ /* 0x000fee000383ffff */
[----:B------:R-:W1:Y:S01]  /*3da0*/  S2UR UR6, SR_CgaCtaId ;  /* 0x00000000000679c3 */ /* 0x000e620000008800 */
[----:B------:R-:W-:Y:S01]  /*3db0*/  ELECT P0, URZ, PT ;  /* 0x0000000000ff782f */ /* 0x000fe20003800000 */
[----:B------:R-:W-:Y:S01]  /*3dc0*/  HFMA2 R0, -RZ, RZ, 0, 5.9604644775390625e-08 ;  /* 0x00000001ff007431 */ /* 0x000fe200000001ff */
[----:B------:R-:W-:-:S05]  /*3dd0*/  UMOV UR8, 0x40 ;  /* 0x0000004000087882 */ /* 0x000fca0000000000 */
[----:B------:R-:W-:Y:S01]  /*3de0*/  UVIRTCOUNT.DEALLOC.SMPOOL 0x80 ;  /* 0x000000800000784c */ /* 0x000fe20000000000 */
[----:B------:R-:W-:Y:S02]  /*3df0*/  UISETP.NE.AND UP0, UPT, UR5, URZ, UPT ;  /* 0x000000ff0500728c */ /* 0x000fe4000bf05270 */
[----:B-1----:R-:W-:-:S09]  /*3e00*/  ULEA UR6, UR6, UR8, 0x18 ;  /* 0x0000000806067291 */ /* 0x002fd2000f8ec0ff */
[----:B------:R1:W-:Y:S01]  /*3e10*/  @P0 STS.U8 [UR6+0x1c], R0 ;  /* 0x00001c00ff000988 */ /* 0x0003e20008000006 */
[----:B------:R-:W-:Y:S05]  /*3e20*/  BRA.U UP0, `(.L_x_79) ;  /* 0x0000000100a07547 */ /* 0x000fea000b800000 */
[----:B------:R-:W-:Y:S01]  /*3e30*/  UIADD3 UR5, UPT, UPT, UR7, 0x110, URZ ;  /* 0x0000011007057890 */ /* 0x000fe2000fffe0ff */
[----:B------:R-:W-:-:S03]  /*3e40*/  SHF.L.U32 R2, R9, 0x1f, RZ ;  /* 0x0000001f09027819 */ /* 0x000fc600000006ff */
[----:B------:R-:W-:-:S09]  /*3e50*/  ULEA UR8, UR19, UR5, 0x3 ;  /* 0x0000000513087291 */ /* 0x000fd2000f8e18ff */
[----:B------:R-:W2:Y:S02]  /*3e60*/  SYNCS.PHASECHK.TRANS64.TRYWAIT P0, [UR8], R2 ;  /* 0x00000002ff0075a7 */ /* 0x000ea40008001108 */
[----:B--2---:R-:W-:Y:S05]  /*3e70*/  @!P0 BRA `(.L_x_80) ;  /* 0x0000007000c08947 */ /* 0x004fea0003800000 */
.L_x_265:
[----:B----4-:R-:W-:-:S04]  /*3e80*/  UIADD3 UR9, UPT, UPT, UR19, 0x1, URZ ;  /* 0x0000000113097890 */ /* 0x010fc8000fffe0ff */
        /* <DEDUP_REMOVED lines=8> */
.L_x_267:
        /* <DEDUP_REMOVED lines=9> */
.L_x_269:
[----:B------:R-:W-:-:S04]  /*3fa0*/  UIADD3 UR9, UPT, UPT, UR9, 0x1, URZ ;  /* 0x0000000109097890 */ /* 0x000fc8000fffe0ff */
[----:B------:R-:W-:-:S04]  /*3fb0*/  UISETP.NE.AND UP1, UPT, UR9, 0x4, UPT ;  /* 0x000000040900788c */ /* 0x000fc8000bf25270 */
[----:B------:R-:W-:Y:S02]  /*3fc0*/  USEL UR8, URZ, 0x1, UP1 ;  /* 0x00000001ff087887 */ /* 0x000fe40008800000 */
[----:B------:R-:W-:-:S04]  /*3fd0*/  USEL UR9, UR9, URZ, UP1 ;  /* 0x000000ff09097287 */ /* 0x000fc80008800000 */
[----:B------:R-:W-:Y:S01]  /*3fe0*/  ULEA UR9, UR9, UR5, 0x3 ;  /* 0x0000000509097291 */ /* 0x000fe2000f8e18ff */
[----:B------:R-:W-:-:S04]  /*3ff0*/  LOP3.LUT R2, R2, UR8, RZ, 0x3c, !PT ;  /* 0x0000000802027c12 */ /* 0x000fc8000f8e3cff */
[----:B------:R-:W-:Y:S01]  /*4000*/  SHF.L.U32 R2, R2, 0x1f, RZ ;  /* 0x0000001f02027819 */ /* 0x000fe200000006ff */
[----:B-1----:R-:W-:-:S04]  /*4010*/  IMAD.U32 R0, RZ, RZ, UR9 ;  /* 0x00000009ff007e24 */ /* 0x002fc8000f8e00ff */
[----:B------:R1:W2:Y:S03]  /*4020*/  SYNCS.PHASECHK.TRANS64.TRYWAIT P0, [R0+URZ], R2 ;  /* 0x00000002000075a7 */ /* 0x0002a600080011ff */
[----:B--2---:R-:W-:Y:S05]  /*4030*/  @!P0 NANOSLEEP.SYNCS 0x989680 ;  /* 0x009896800000895d */ /* 0x004fea0003900000 */
[----:B------:R-:W2:Y:S02]  /*4040*/  @!P0 SYNCS.PHASECHK.TRANS64 P0, [R0+URZ], R2 ;  /* 0x00000002000085a7 */ /* 0x000ea400080010ff */
[----:B--2---:R-:W-:Y:S05]  /*4050*/  @P0 BRA `(.L_x_83) ;  /* 0x0000000000200947 */ /* 0x004fea0003800000 */
.L_x_84:
[----:B--2---:R2:W4:Y:S02]  /*4060*/  SYNCS.PHASECHK.TRANS64.TRYWAIT P0, [R0+URZ], R2 ;  /* 0x00000002000075a7 */ /* 0x00452400080011ff */
[----:B----4-:R-:W-:Y:S05]  /*4070*/  @!P0 NANOSLEEP.SYNCS 0x989680 ;  /* 0x009896800000895d */ /* 0x010fea0003900000 */
[----:B------:R-:W4:Y:S02]  /*4080*/  @!P0 SYNCS.PHASECHK.TRANS64 P0, [R0+URZ], R2 ;  /* 0x00000002000085a7 */ /* 0x000f2400080010ff */
[----:B----4-:R-:W-:Y:S05]  /*4090*/  @!P0 BRA `(.L_x_84) ;  /* 0xfffffffc00f08947 */ /* 0x010fea000383ffff */
[----:B------:R-:W-:Y:S05]  /*40a0*/  BRA `(.L_x_83) ;  /* 0x00000000000c7947 */ /* 0x000fea0003800000 */
.L_x_79:
[----:B------:R-:W-:-:S04]  /*40b0*/  UIADD3 UR5, UPT, UPT, UR7, 0x150, URZ ;  /* 0x0000015007057890 */ /* 0x000fc8000fffe0ff */
[----:B------:R-:W-:-:S09]  /*40c0*/  UPRMT UR5, UR4, 0x654, UR5 ;  /* 0x0000065404057896 */ /* 0x000fd20008000005 */
[----:B------:R-:W-:Y:S03]  /*40d0*/  SYNCS.ARRIVE.TRANS64.RED.A1T0 RZ, [UR5], RZ ;  /* 0x000000ffffff79a7 */ /* 0x000fe60008100405 */
.L_x_83:
[----:B-12---:R-:W-:Y:S01]  /*40e0*/  SHF.L.U32 R2, RZ, 0x1f, RZ ;  /* 0x0000001fff027819 */ /* 0x006fe200000006ff */
[----:B------:R-:W-:Y:S01]  /*40f0*/  UIADD3 UR5, UPT, UPT, UR7, 0x150, URZ ;  /* 0x0000015007057890 */ /* 0x000fe2000fffe0ff */
[----:B------:R-:W-:Y:S02]  /*4100*/  PLOP3.LUT P0, PT, PT, PT, UP0, 0x80, 0x8 ;  /* 0x000000000008781c */ /* 0x000fe40003f0f008 */
[----:B------:R-:W1:Y:S02]  /*4110*/  SYNCS.PHASECHK.TRANS64.TRYWAIT P1, [UR7+0x150], R2 ;  /* 0x00015002ff0075a7 */ /* 0x000e640008021107 */
[----:B-1----:R-:W-:Y:S09]  /*4120*/  @!P1 BRA `(.L_x_85) ;  /* 0x00000070005c9947 */ /* 0x002ff20003800000 */
.L_x_271:
[----:B------:R-:W-:Y:S01]  /*4130*/  @!UP0 UPRMT UR5, UR4, 0x654, UR5 ;  /* 0x0000065404058896 */ /* 0x000fe20008000005 */
[----:B------:R-:W-:Y:S02]  /*4140*/  UMOV UR8, 0xffff ;  /* 0x0000ffff00087882 */ /* 0x000fe40000000000 */
[----:B------:R-:W-:-:S06]  /*4150*/  UMOV UR4, 0x1 ;  /* 0x0000000100047882 */ /* 0x000fcc0000000000 */
[----:B------:R-:W-:Y:S01]  /*4160*/  @!P0 SYNCS.ARRIVE.TRANS64.RED.A1T0 RZ, [UR5], RZ ;  /* 0x000000ffffff89a7 */ /* 0x000fe20008100405 */
[----:B------:R-:W-:Y:S01]  /*4170*/  NOP ;  /* 0x0000000000007918 */ /* 0x000fe20000000000 */
[----:B-1----:R-:W1:Y:S01]  /*4180*/  LDS R0, [UR6+0x14] ;  /* 0x00001406ff007984 */ /* 0x002e620008000800 */
[----:B------:R-:W-:-:S04]  /*4190*/  ULOP3.LUT UR5, UR21, 0xffff, URZ, 0xc0, !UPT ;  /* 0x0000ffff15057892 */ /* 0x000fc8000f8ec0ff */
[----:B------:R-:W-:-:S04]  /*41a0*/  USHF.R.U32.HI UR5, URZ, 0x5, UR5 ;  /* 0x00000005ff057899 */ /* 0x000fc80008011605 */
[----:B------:R-:W-:Y:S02]  /*41b0*/  USHF.L.U32 UR8, UR8, UR5, URZ ;  /* 0x0000000508087299 */ /* 0x000fe400080006ff */
[----:B------:R-:W-:-:S04]  /*41c0*/  USHF.L.U32 UR4, UR4, UR5, URZ ;  /* 0x0000000504047299 */ /* 0x000fc800080006ff */
[----:B-1----:R-:W-:-:S04]  /*41d0*/  LOP3.LUT R0, R0, UR8, RZ, 0xc0, !PT ;  /* 0x0000000800007c12 */ /* 0x002fc8000f8ec0ff */
[----:B------:R-:W-:-:S13]  /*41e0*/  ISETP.NE.AND P0, PT, R0, UR8, PT ;  /* 0x0000000800007c0c */ /* 0x000fda000bf05270 */
[----:B------:R-:W-:Y:S05]  /*41f0*/  @P0 BRA `(.L_x_86) ;  /* 0x0000000000580947 */ /* 0x000fea0003800000 */
[----:B------:R-:W1:Y:S02]  /*4200*/  LDS R0, [UR6+0x18] ;  /* 0x00001806ff007984 */ /* 0x000e640008000800 */
[----:B-1----:R-:W-:-:S04]  /*4210*/  LOP3.LUT R0, R0, UR4, RZ, 0xc0, !PT ;  /* 0x0000000400007c12 */ /* 0x002fc8000f8ec0ff */
[----:B------:R-:W-:-:S13]  /*4220*/  ISETP.NE.AND P0, PT, R0, UR4, PT ;  /* 0x0000000400007c0c */ /* 0x000fda000bf05270 */
[----:B------:R-:W-:Y:S05]  /*4230*/  @P0 BRA `(.L_x_87) ;  /* 0x00000000003c0947 */ /* 0x000fea0003800000 */
[----:B------:R-:W1:Y:S01]  /*4240*/  S2R R2, SR_LANEID ;  /* 0x0000000000027919 */ /* 0x000e620000000000 */
[----:B------:R-:W-:Y:S01]  /*4250*/  ULOP3.LUT UR8, URZ, UR8, URZ, 0x33, !UPT ;  /* 0x00000008ff087292 */ /* 0x000fe2000f8e33ff */
[----:B------:R-:W-:Y:S02]  /*4260*/  VOTEU.ANY UR7, UPT, PT ;  /* 0x0000000000077886 */ /* 0x000fe400038e0100 */
[----:B------:R-:W-:-:S03]  /*4270*/  UFLO.U32 UR7, UR7 ;  /* 0x00000007000772bd */ /* 0x000fc600080e0000 */
[----:B------:R-:W-:-:S04]  /*4280*/  IMAD.U32 R0, RZ, RZ, UR8 ;  /* 0x00000008ff007e24 */ /* 0x000fc8000f8e00ff */
[----:B------:R2:W3:Y:S02]  /*4290*/  REDUX UR5, R0 ;  /* 0x00000000000573c4 */ /* 0x0004e40000000000 */
[----:B------:R1:W-:Y:S02]  /*42a0*/  UTCATOMSWS.AND URZ, UR8 ;  /* 0x0000000800ff79e3 */ /* 0x0003e40008000000 */
[----:B-1----:R-:W-:Y:S02]  /*42b0*/  ISETP.EQ.U32.AND P0, PT, R2, UR7, PT ;  /* 0x0000000702007c0c */ /* 0x002fe4000bf02070 */
[----:B--2---:R-:W-:Y:S02]  /*42c0*/  LOP3.LUT R0, RZ, UR4, RZ, 0x33, !PT ;  /* 0x00000004ff007c12 */ /* 0x004fe4000f8e33ff */
[----:B---3--:R-:W-:Y:S02]  /*42d0*/  MOV R2, UR5 ;  /* 0x0000000500027c02 */ /* 0x008fe40008000f00 */
[----:B------:R-:W1:Y:S07]  /*42e0*/  REDUX UR4, R0 ;  /* 0x00000000000473c4 */ /* 0x000e6e0000000000 */
[----:B------:R2:W-:Y:S01]  /*42f0*/  @P0 ATOMS.AND RZ, [UR6+0x14], R2 ;  /* 0x00001402ffff098c */ /* 0x0005e2000a800006 */
[----:B-1----:R-:W-:-:S05]  /*4300*/  IMAD.U32 R0, RZ, RZ, UR4 ;  /* 0x00000004ff007e24 */ /* 0x002fca000f8e00ff */
[----:B------:R2:W-:Y:S01]  /*4310*/  @P0 ATOMS.AND RZ, [UR6+0x18], R0 ;  /* 0x00001800ffff098c */ /* 0x0005e2000a800006 */
[----:B------:R-:W-:Y:S05]  /*4320*/  BRA `(.L_x_88) ;  /* 0x0000000000147947 */ /* 0x000fea0003800000 */
.L_x_87:
[----:B------:R-:W-:Y:S02]  /*4330*/  MOV R2, 0x4350 ;  /* 0x0000435000027802 */ /* 0x000fe40000000f00 */
[----:B---345:R-:W-:Y:S05]  /*4340*/  CALL.REL.NOINC `($__internal_0_$__cuda_sm10x_tcgen05_guardrail_trap_col_being_dealloced_not_returned_by_alloc) ;  /* 0x0000007000fc7944 */ /* 0x038fea0003c00000 */
[----:B------:R-:W-:Y:S05]  /*4350*/  BRA `(.L_x_88) ;  /* 0x0000000000087947 */ /* 0x000fea0003800000 */
.L_x_86:
[----:B------:R-:W-:Y:S02]  /*4360*/  MOV R2, 0x4380 ;  /* 0x0000438000027802 */ /* 0x000fe40000000f00 */
[----:B---345:R-:W-:Y:S05]  /*4370*/  CALL.REL.NOINC `($__internal_2_$__cuda_sm10x_tcgen05_guardrail_trap_unallocated_columns_being_dealloced) ;  /* 0x0000007400087944 */ /* 0x038fea0003c00000 */
.L_x_88:
[----:B------:R-:W-:Y:S01]  /*4380*/  NOP ;  /* 0x0000000000007918 */ /* 0x000fe20000000000 */
[----:B----4-:R-:W-:Y:S05]  /*4390*/  EXIT ;  /* 0x000000000000794d */ /* 0x010fea0003800000 */
.L_x_59:
[----:B------:R-:W-:-:S09]  /*43a0*/  UISETP.NE.OR UP5, UPT, UR10, 0x3, UP5 ;  /* 0x000000030a00788c */ /* 0x000fd2000afa5670 */
[----:B------:R-:W-:Y:S05]  /*43b0*/  BRA.U UP5, `(.L_x_89) ;  /* 0x0000001105747547 */ /* 0x000fea000b800000 */
[----:B------:R-:W1:Y:S01]  /*43c0*/  LDC R0, c[0x0][0xb30] ;  /* 0x0002cc00ff007b82 */ /* 0x000e620000000800 */
[----:B------:R-:W2:Y:S01]  /*43d0*/  LDCU.64 UR8, c[0x0][0x888] ;  /* 0x00011100ff0877ac */ /* 0x000ea20008000a00 */
[----:B------:R-:W-:Y:S02]  /*43e0*/  HFMA2 R27, -RZ, RZ, 0, 0 ;  /* 0x00000000ff1b7431 */ /* 0x000fe400000001ff */
[----:B------:R-:W-:Y:S01]  /*43f0*/  IMAD.MOV.U32 R29, RZ, RZ, 0x1 ;  /* 0x00000001ff1d7424 */ /* 0x000fe200078e00ff */
[----:B------:R-:W-:Y:S01]  /*4400*/  MOV R25, 0x2000 ;  /* 0x0000200000197802 */ /* 0x000fe20000000f00 */
[----:B------:R-:W3:Y:S01]  /*4410*/  LDCU.64 UR4, c[0x0][0x890] ;  /* 0x00011200ff0477ac */ /* 0x000ee20008000a00 */
[----:B------:R-:W-:Y:S01]  /*4420*/  IMAD.MOV.U32 R28, RZ, RZ, RZ ;  /* 0x000000ffff1c7224 */ /* 0x000fe200078e00ff */
[----:B------:R-:W4:Y:S01]  /*4430*/  LDC R24, c[0x0][0x370] ;  /* 0x0000dc00ff187b82 */ /* 0x000f220000000800 */
[----:B------:R-:W-:Y:S01]  /*4440*/  UMOV UR7, 0x400 ;  /* 0x0000040000077882 */ /* 0x000fe20000000000 */
[----:B------:R-:W-:-:S02]  /*4450*/  UPLOP3.LUT UP1, UPT, UPT, UPT, UPT, 0x40, 0x4 ;  /* 0x000000000004789c */ /* 0x000fc40003f2e870 */
[----:B------:R-:W-:-:S04]  /*4460*/  ULEA UR7, UR37, UR7, 0x18 ;  /* 0x0000000725077291 */ /* 0x000fc8000f8ec0ff */
[----:B------:R-:W4:Y:S01]  /*4470*/  LDC R3, c[0x0][0xb0c] ;  /* 0x0002c300ff037b82 */ /* 0x000f220000000800 */
[----:B------:R-:W-:Y:S02]  /*4480*/  UIADD3 UR13, UPT, UPT, UR7, 0x98, URZ ;  /* 0x00000098070d7890 */ /* 0x000fe4000fffe0ff */
[----:B--2---:R-:W-:Y:S02]  /*4490*/  UISETP.NE.U32.AND UP3, UPT, UR8, URZ, UPT ;  /* 0x000000ff0800728c */ /* 0x004fe4000bf65070 */
[----:B------:R-:W-:Y:S02]  /*44a0*/  UIADD3 UR41, UPT, UPT, UR7, 0x80, URZ ;  /* 0x0000008007297890 */ /* 0x000fe4000fffe0ff */
[----:B---3--:R-:W-:Y:S01]  /*44b0*/  UISETP.NE.U32.AND UP4, UPT, UR4, URZ, UPT ;  /* 0x000000ff0400728c */ /* 0x008fe2000bf85070 */
[----:B------:R-:W2:Y:S01]  /*44c0*/  LDC R20, c[0x0][0xb20] ;  /* 0x0002c800ff147b82 */ /* 0x000ea20000000800 */
[----:B-1----:R-:W-:Y:S01]  /*44d0*/  ISETP.NE.AND P1, PT, R0, 0x1, PT ;  /* 0x000000010000780c */ /* 0x002fe20003f25270 */
[----:B------:R-:W-:-:S02]  /*44e0*/  UISETP.NE.AND.EX UP3, UPT, UR9, URZ, UPT, UP3 ;  /* 0x000000ff0900728c */ /* 0x000fc4000bf65330 */
[----:B------:R-:W-:Y:S02]  /*44f0*/  UIADD3 UR33, UPT, UPT, UR7, 0x88, URZ ;  /* 0x0000008807217890 */ /* 0x000fe4000fffe0ff */
[----:B------:R-:W-:Y:S02]  /*4500*/  UIADD3 UR25, UPT, UPT, UR7, 0x90, URZ ;  /* 0x0000009007197890 */ /* 0x000fe4000fffe0ff */
[----:B------:R-:W1:Y:S01]  /*4510*/  LDC.64 R30, c[0x0][0x348] ;  /* 0x0000d200ff1e7b82 */ /* 0x000e620000000a00 */
[----:B------:R-:W-:Y:S02]  /*4520*/  UPRMT UR13, UR37, 0x654, UR13 ;  /* 0x00000654250d7896 */ /* 0x000fe4000800000d */
[----:B------:R-:W-:-:S05]  /*4530*/  UISETP.NE.AND.EX UP4, UPT, UR5, URZ, UPT, UP4 ;  /* 0x000000ff0500728c */ /* 0x000fca000bf85340 */
[----:B------:R-:W3:Y:S08]  /*4540*/  LDC.64 R14, c[0x0][0xb10] ;  /* 0x0002c400ff0e7b82 */ /* 0x000ef00000000a00 */
[----:B------:R-:W1:Y:S08]  /*4550*/  LDC.64 R6, c[0x0][0xb18] ;  /* 0x0002c600ff067b82 */ /* 0x000e700000000a00 */
[----:B------:R-:W1:Y:S08]  /*4560*/  LDC.64 R4, c[0x0][0xb28] ;  /* 0x0002ca00ff047b82 */ /* 0x000e700000000a00 */
[----:B--2-4-:R-:W1:Y:S02]  /*4570*/  LDC R21, c[0x0][0x374] ;  /* 0x0000dd00ff157b82 */ /* 0x014e640000000800 */
.L_x_100:
[C---:B------:R-:W-:Y:S02]  /*4580*/  LEA R0, R28.reuse, UR7, 0x3 ;  /* 0x000000071c007c11 */ /* 0x040fe4000f8e18ff */
[----:B------:R-:W-:Y:S02]  /*4590*/  SHF.L.U32 R2, R27, 0x1f, RZ ;  /* 0x0000001f1b027819 */ /* 0x000fe400000006ff */
[----:B------:R-:W-:Y:S02]  /*45a0*/  LEA R16, R28, UR7, 0x4 ;  /* 0x000000071c107c11 */ /* 0x000fe4000f8e20ff */
[----:B--2---:R-:W2:Y:S02]  /*45b0*/  SYNCS.PHASECHK.TRANS64.TRYWAIT P0, [R0+URZ+0xd0], R2 ;  /* 0x0000d002000075a7 */ /* 0x004ea400080011ff */
[----:B--2---:R-:W-:Y:S05]  /*45c0*/  @!P0 BRA `(.L_x_90) ;  /* 0x0000006c004c8947 */ /* 0x004fea0003800000 */
.L_x_272:
[----:B------:R-:W-:Y:S01]  /*45d0*/  ISETP.GE.AND P0, PT, R65, 0x1, PT ;  /* 0x000000014100780c */ /* 0x000fe20003f06270 */
[----:B------:R-:W4:Y:S01]  /*45e0*/  LDS.128 R16, [R16+0x160] ;  /* 0x0001600010107984 */ /* 0x000f220000000c00 */
[----:B--2---:R-:W-:Y:S01]  /*45f0*/  VIADD R0, R0, 0xe0 ;  /* 0x000000e000007836 */ /* 0x004fe20000000000 */
[----:B------:R-:W-:Y:S01]  /*4600*/  @!PT LDS RZ, [RZ] ;  /* 0x00000000fffff984 */ /* 0x000fe20000000800 */
[----:B------:R-:W-:Y:S01]  /*4610*/  @!PT LDS RZ, [RZ] ;  /* 0x00000000fffff984 */ /* 0x000fe20000000800 */
[----:B------:R-:W-:Y:S01]  /*4620*/  @!PT LDS RZ, [RZ] ;  /* 0x00000000fffff984 */ /* 0x000fe20000000800 */
[----:B------:R-:W-:Y:S01]  /*4630*/  @!PT LDS RZ, [RZ] ;  /* 0x00000000fffff984 */ /* 0x000fe20000000800 */
[----:B------:R2:W-:Y:S06]  /*4640*/  MEMBAR.ALL.CTA ;  /* 0x0000000000007992 */ /* 0x0005ec0000008000 */
[----:B--2---:R-:W2:Y:S01]  /*4650*/  FENCE.VIEW.ASYNC.S ;  /* 0x00000000000073c6 */ /* 0x004ea20000000000 */
[----:B------:R-:W-:Y:S04]  /*4660*/  PRMT R0, RZ, 0x654, R0 ;  /* 0x00000654ff007816 */ /* 0x000fe80000000000 */
[----:B--2---:R2:W-:Y:S01]  /*4670*/  SYNCS.ARRIVE.TRANS64.RED.A1T0 RZ, [R0+URZ], RZ ;  /* 0x000000ff00ff79a7 */ /* 0x0045e200081004ff */
[----:B----4-:R-:W-:Y:S11]  /*4680*/  LOP3.LUT P3, RZ, R18, 0x1, RZ, 0xc0, !PT ;  /* 0x0000000112ff7812 */ /* 0x010ff6000786c0ff */
[----:B------:R-:W-:Y:S02]  /*4690*/  @!UPT UIADD3 URZ, UPT, UPT, URZ, URZ, URZ ;  /* 0x000000fffffff290 */ /* 0x000fe4000fffe0ff */
[----:B------:R-:W-:Y:S02]  /*46a0*/  @P3 MOV R11, R16 ;  /* 0x00000010000b3202 */ /* 0x000fe40000000f00 */
[----:B------:R-:W-:Y:S01]  /*46b0*/  @P3 LOP3.LUT R10, R17, 0xffff, RZ, 0xc0, !PT ;  /* 0x0000ffff110a3812 */ /* 0x000fe200078ec0ff */
[----:B--2---:R-:W-:Y:S06]  /*46c0*/  @!P0 BRA `(.L_x_91) ;  /* 0x0000000000a48947 */ /* 0x004fec0003800000 */
[-C--:B-1----:R-:W-:Y:S01]  /*46d0*/  IMAD.HI.U32 R0, R21, R7.reuse, RZ ;  /* 0x0000000715007227 */ /* 0x082fe200078e00ff */
[----:B------:R-:W-:Y:S02]  /*46e0*/  ISETP.NE.AND P0, PT, R6, 0x1, PT ;  /* 0x000000010600780c */ /* 0x000fe40003f05270 */
[----:B------:R-:W-:Y:S01]  /*46f0*/  ISETP.NE.AND P2, PT, R65, 0x1, PT ;  /* 0x000000014100780c */ /* 0x000fe20003f45270 */
[----:B---3--:R-:W-:Y:S01]  /*4700*/  IMAD.HI.U32 R9, R24, R14, RZ ;  /* 0x0000000e18097227 */ /* 0x008fe200078e00ff */
[----:B------:R-:W-:Y:S02]  /*4710*/  SHF.R.U32.HI R0, RZ, R20, R0 ;  /* 0x00000014ff007219 */ /* 0x000fe40000011600 */
[----:B------:R-:W-:Y:S01]  /*4720*/  ISETP.NE.AND P4, PT, R3, 0x1, PT ;  /* 0x000000010300780c */ /* 0x000fe20003f85270 */
[----:B------:R-:W-:Y:S01]  /*4730*/  IMAD.HI.U32 R13, R10, R7, RZ ;  /* 0x000000070a0d7227 */ /* 0x000fe200078e00ff */
[----:B------:R-:W-:Y:S02]  /*4740*/  SHF.R.U32.HI R9, RZ, R15, R9 ;  /* 0x0000000fff097219 */ /* 0x000fe40000011609 */
[----:B------:R-:W-:Y:S01]  /*4750*/  SEL R0, R21, R0, !P0 ;  /* 0x0000000015007207 */ /* 0x000fe20004000000 */
[----:B------:R-:W-:Y:S01]  /*4760*/  IMAD.HI.U32 R12, R11, R14, RZ ;  /* 0x0000000e0b0c7227 */ /* 0x000fe200078e00ff */
[----:B------:R-:W-:Y:S03]  /*4770*/  SEL R9, R24, R9, !P4 ;  /* 0x0000000918097207 */ /* 0x000fe60006000000 */
[-C--:B------:R-:W-:Y:S01]  /*4780*/  IMAD.HI.U32 R8, R0, R4.reuse, RZ ;  /* 0x0000000400087227 */ /* 0x080fe200078e00ff */
[----:B------:R-:W-:Y:S03]  /*4790*/  SHF.R.U32.HI R12, RZ, R15, R12 ;  /* 0x0000000fff0c7219 */ /* 0x000fe6000001160c */
[----:B------:R-:W-:Y:S01]  /*47a0*/  IMAD.HI.U32 R2, R9, R4, RZ ;  /* 0x0000000409027227 */ /* 0x000fe200078e00ff */
[-C--:B------:R-:W-:Y:S02]  /*47b0*/  @P2 SHF.R.U32.HI R0, RZ, R5.reuse, R8 ;  /* 0x00000005ff002219 */ /* 0x080fe40000011608 */
[----:B------:R-:W-:Y:S02]  /*47c0*/  SHF.R.U32.HI R8, RZ, R20, R13 ;  /* 0x00000014ff087219 */ /* 0x000fe4000001160d */
[----:B------:R-:W-:Y:S01]  /*47d0*/  @P2 SHF.R.U32.HI R9, RZ, R5, R2 ;  /* 0x00000005ff092219 */ /* 0x000fe20000011602 */
[----:B------:R-:W-:Y:S01]  /*47e0*/  IMAD R0, R65, R0, RZ ;  /* 0x0000000041007224 */ /* 0x000fe200078e02ff */
[----:B------:R-:W-:Y:S02]  /*47f0*/  SEL R8, R10, R8, !P0 ;  /* 0x000000080a087207 */ /* 0x000fe40004000000 */
[----:B------:R-:W-:Y:S01]  /*4800*/  SEL R2, R11, R12, !P4 ;  /* 0x0000000c0b027207 */ /* 0x000fe20006000000 */
[C---:B------:R-:W-:Y:S01]  /*4810*/  IMAD R12, R65.reuse, R9, RZ ;  /* 0x00000009410c7224 */ /* 0x040fe200078e02ff */
[C---:B------:R-:W-:Y:S01]  /*4820*/  ISETP.GE.AND P0, PT, R8.reuse, R0, PT ;  /* 0x000000000800720c */ /* 0x040fe20003f06270 */
[----:B------:R-:W-:Y:S03]  /*4830*/  IMAD.HI.U32 R0, R8, R4, RZ ;  /* 0x0000000408007227 */ /* 0x000fe600078e00ff */
[----:B------:R-:W-:Y:S02]  /*4840*/  ISETP.GE.OR P0, PT, R2, R12, P0 ;  /* 0x0000000c0200720c */ /* 0x000fe40000706670 */
[-C--:B------:R-:W-:Y:S04]  /*4850*/  SHF.R.U32.HI R0, RZ, R5.reuse, R0 ;  /* 0x00000005ff007219 */ /* 0x080fe80000011600 */
[----:B------:R-:W-:Y:S05]  /*4860*/  SEL R13, R8, R0, !P2 ;  /* 0x00000000080d7207 */ /* 0x000fea0005000000 */
[----:B------:R-:W-:Y:S02]  /*4870*/  IMAD.MOV R12, RZ, RZ, -R13 ;  /* 0x000000ffff0c7224 */ /* 0x000fe400078e0a0d */
[C---:B------:R-:W-:Y:S04]  /*4880*/  @!P0 IMAD.HI.U32 R0, R2.reuse, R4, RZ ;  /* 0x0000000402008227 */ /* 0x040fe800078e00ff */
[----:B------:R-:W-:Y:S01]  /*4890*/  IMAD R12, R65, R12, R8 ;  /* 0x0000000c410c7224 */ /* 0x000fe200078e0208 */
[----:B------:R-:W-:Y:S04]  /*48a0*/  @!P0 SHF.R.U32.HI R0, RZ, R5, R0 ;  /* 0x00000005ff008219 */ /* 0x000fe80000011600 */
[----:B------:R-:W-:Y:S04]  /*48b0*/  @!P0 SEL R0, R2, R0, !P2 ;  /* 0x0000000002008207 */ /* 0x000fe80005000000 */
[----:B------:R-:W-:Y:S01]  /*48c0*/  @!P0 IADD3 R13, PT, PT, R13, -R0, RZ ;  /* 0x800000000d0d8210 */ /* 0x000fe20007ffe0ff */
[----:B------:R-:W-:Y:S01]  /*48d0*/  @!P0 IMAD R0, R9, R12, R0 ;  /* 0x0000000c09008224 */ /* 0x000fe200078e0200 */
[----:B------:R-:W-:Y:S01]  /*48e0*/  IADD3 R9, PT, PT, -R8, RZ, RZ ;  /* 0x000000ff08097210 */ /* 0x000fe20007ffe1ff */
[--C-:B------:R-:W-:Y:S02]  /*48f0*/  IMAD.MOV R12, RZ, RZ, -R2.reuse ;  /* 0x000000ffff0c7224 */ /* 0x100fe400078e0a02 */
[----:B------:R-:W-:Y:S02]  /*4900*/  @!P0 IMAD R8, R13, R65, R2 ;  /* 0x000000410d088224 */ /* 0x000fe400078e0202 */
[----:B------:R-:W-:Y:S02]  /*4910*/  @!P0 IMAD.MOV.U32 R2, RZ, RZ, R0 ;  /* 0x000000ffff028224 */ /* 0x000fe400078e0000 */
[----:B------:R-:W-:Y:S02]  /*4920*/  IMAD R11, R3, R12, R11 ;  /* 0x0000000c030b7224 */ /* 0x000fe400078e020b */
[----:B------:R-:W-:Y:S02]  /*4930*/  IMAD R10, R6, R9, R10 ;  /* 0x00000009060a7224 */ /* 0x000fe400078e020a */
[----:B------:R-:W-:Y:S02]  /*4940*/  IMAD R11, R2, R3, R11 ;  /* 0x00000003020b7224 */ /* 0x000fe400078e020b */
[----:B------:R-:W-:Y:S02]  /*4950*/  IMAD R10, R8, R6, R10 ;  /* 0x00000006080a7224 */ /* 0x000fe400078e020a */
.L_x_91:
[----:B------:R-:W-:Y:S05]  /*4960*/  BRA.U UP1, `(.L_x_92) ;  /* 0x0000000101107547 */ /* 0x000fea000b800000 */
[----:B------:R-:W-:Y:S04]  /*4970*/  MOV R2, UR6 ;  /* 0x0000000600027c02 */ /* 0x000fe80008000f00 */
[----:B------:R-:W-:Y:S04]  /*4980*/  SHF.L.U32 R2, R2, 0x1f, RZ ;  /* 0x0000001f02027819 */ /* 0x000fe800000006ff */
[----:B------:R-:W2:Y:S02]  /*4990*/  SYNCS.PHASECHK.TRANS64.TRYWAIT P0, [UR7+0xc8], R2 ;  /* 0x0000c802ff0075a7 */ /* 0x000ea40008001107 */
[----:B--2---:R-:W-:Y:S05]  /*49a0*/  @!P0 BRA `(.L_x_93) ;  /* 0x0000006800688947 */ /* 0x004fea0003800000 */
.L_x_92:
[----:B------:R-:W-:Y:S02]  /*49b0*/  R2UR UR42, R22 ;  /* 0x00000000162a72ca */ /* 0x000fe400000e0000 */
[----:B------:R-:W-:Y:S02]  /*49c0*/  R2UR UR43, R23 ;  /* 0x00000000172b72ca */ /* 0x000fe400000e0000 */
[----:B------:R-:W-:Y:S02]  /*49d0*/  ISETP.NE.U32.AND P2, PT, RZ, UR4, PT ;  /* 0x00000004ff007c0c */ /* 0x000fe4000bf45070 */
[----:B------:R-:W-:Y:S02]  /*49e0*/  SHF.L.U32 R22, R29, 0x1f, RZ ;  /* 0x0000001f1d167819 */ /* 0x000fe400000006ff */
[----:B------:R-:W-:Y:S05]  /*49f0*/  ISETP.NE.AND.EX P2, PT, RZ, UR5, PT, P2 ;  /* 0x00000005ff007c0c */ /* 0x000fea000bf45320 */
[----:B------:R-:W-:Y:S02]  /*4a00*/  USHF.L.U32 UR42, UR42, 0x8, URZ ;  /* 0x000000082a2a7899 */ /* 0x000fe400080006ff */
[----:B------:R-:W-:Y:S01]  /*4a10*/  USHF.L.U32 UR43, UR43, 0x6, URZ ;  /* 0x000000062b2b7899 */ /* 0x000fe200080006ff */
[----:B------:R-:W-:Y:S11]  /*4a20*/  BRA.U !UP4, `(.L_x_94) ;  /* 0x000000010c347547 */ /* 0x000ff6000b800000 */
[----:B------:R-:W-:Y:S01]  /*4a30*/  UPLOP3.LUT UP0, UPT, UPT, UPT, UP3, 0x80, 0x8 ;  /* 0x000000000008789c */ /* 0x000fe20003f0f030 */
[----:B--2---:R-:W-:Y:S02]  /*4a40*/  HFMA2 R0, -RZ, RZ, 0, 5.9604644775390625e-08 ;  /* 0x00000001ff007431 */ /* 0x004fe400000001ff */
[----:B------:R-:W-:Y:S03]  /*4a50*/  IMAD.MOV.U32 R133, RZ, RZ, 0x1 ;  /* 0x00000001ff857424 */ /* 0x000fe600078e00ff */
[----:B------:R-:W-:Y:S05]  /*4a60*/  PLOP3.LUT P0, PT, PT, PT, UP0, 0x80, 0x8 ;  /* 0x000000000008781c */ /* 0x000fea0003f0f008 */
[----:B------:R-:W2:Y:S01]  /*4a70*/  @UP0 LDCU.64 UR10, c[0x0][0x888] ;  /* 0x00011100ff0a07ac */ /* 0x000ea20008000a00 */
[----:B------:R-:W-:Y:S07]  /*4a80*/  @UP0 UIMAD UR8, UR36, UR4, URZ ;  /* 0x00000004240802a4 */ /* 0x000fee000f8e02ff */
[----:B------:R-:W-:Y:S01]  /*4a90*/  @!P0 PRMT R133, R0, 0x7610, R133 ;  /* 0x0000761000858816 */ /* 0x000fe20000000085 */
[----:B--2---:R-:W-:Y:S03]  /*4aa0*/  @UP0 UIMAD.WIDE UR10, UR8, 0x4, UR10 ;  /* 0x00000004080a08a5 */ /* 0x004fe6000f8e020a */
[----:B------:R-:W2:Y:S03]  /*4ab0*/  @!UP0 LDCU UR8, c[0x0][0x880] ;  /* 0x00011000ff0887ac */ /* 0x000ea60008000800 */
[----:B------:R-:W-:Y:S01]  /*4ac0*/  IMAD.U32 R8, RZ, RZ, UR10 ;  /* 0x0000000aff087e24 */ /* 0x000fe2000f8e00ff */
[----:B------:R-:W-:Y:S05]  /*4ad0*/  MOV R9, UR11 ;  /* 0x0000000b00097c02 */ /* 0x000fea0008000f00 */
[----:B-----5:R4:W5:Y:S02]  /*4ae0*/  @P0 LDG.E R91, desc[UR38][R8.64] ;  /* 0x00000026085b0981 */ /* 0x020964000c1e1900 */
[----:B--2-4-:R-:W-:Y:S07]  /*4af0*/  @!P0 IMAD.U32 R91, RZ, RZ, UR8 ;  /* 0x00000008ff5b8e24 */ /* 0x014fee000f8e00ff */
.L_x_94:
[----:B-----5:R-:W-:Y:S01]  /*4b00*/  @!P2 FSETP.EQ.AND P0, PT, R91, RZ, PT ;  /* 0x000000ff5b00a20b */ /* 0x020fe20003f02000 */
[----:B------:R-:W-:Y:S01]  /*4b10*/  @!UPT UIADD3 URZ, UPT, UPT, URZ, URZ, URZ ;  /* 0x000000fffffff290 */ /* 0x000fe2000fffe0ff */
[----:B------:R-:W-:Y:S11]  /*4b20*/  @!P2 BRA `(.L_x_95) ;  /* 0x000000000014a947 */ /* 0x000ff60003800000 */
[----:B------:R-:W-:Y:S02]  /*4b30*/  LOP3.LUT P2, RZ, R133, 0xff, RZ, 0xc0, !PT ;  /* 0x000000ff85ff7812 */ /* 0x000fe4000784c0ff */
[----:B------:R-:W-:Y:S04]  /*4b40*/  PLOP3.LUT P0, PT, PT, PT, UP0, 0x80, 0x8 ;  /* 0x000000000008781c */ /* 0x000fe80003f0f008 */
[----:B------:R-:W-:Y:S07]  /*4b50*/  PLOP3.LUT P0, PT, P0, PT, PT, 0x8, 0x80 ;  /* 0x000000000080781c */ /* 0x000fee000070e170 */
[----:B------:R-:W-:Y:S11]  /*4b60*/  @P2 FSETP.EQ.AND P0, PT, R91, RZ, PT ;  /* 0x000000ff5b00220b */ /* 0x000ff60003f02000 */
[----:B------:R-:W-:Y:S02]  /*4b70*/  @!UPT UIADD3 URZ, UPT, UPT, URZ, URZ, URZ ;  /* 0x000000fffffff290 */ /* 0x000fe4000fffe0ff */
.L_x_95:
[----:B------:R-:W4:Y:S01]  /*4b80*/  SYNCS.PHASECHK.TRANS64.TRYWAIT P2, [UR7+0xa0], R22 ;  /* 0x0000a016ff0075a7 */ /* 0x000f220008041107 */
[----:B------:R-:W-:Y:S04]  /*4b90*/  ELECT P4, URZ, PT ;  /* 0x0000000000ff782f */ /* 0x000fe80003880000 */
[----:B------:R-:W-:Y:S11]  /*4ba0*/  PLOP3.LUT P4, PT, P0, P4, PT, 0xf2, 0x2f ;  /* 0x00000000002f781c */ /* 0x000ff60000789e72 */
[----:B------:R-:W-:Y:S02]  /*4bb0*/  @!UPT UIADD3 URZ, UPT, UPT, URZ, URZ, URZ ;  /* 0x000000fffffff290 */ /* 0x000fe4000fffe0ff */
[----:B-1----:R-:W-:Y:S05]  /*4bc0*/  @!P4 IADD3 R8, P0, PT, R30, 0x580, RZ ;  /* 0x000005801e08c810 */ /* 0x002fea0007f1e0ff */
[----:B--2---:R-:W-:Y:S01]  /*4bd0*/  @!P4 IMAD.X R2, RZ, RZ, R31, P0 ;  /* 0x000000ffff02c224 */ /* 0x004fe200000e061f */
[----:B----4-:R-:W-:Y:S07]  /*4be0*/  @!P2 BRA `(.L_x_96) ;  /* 0x0000006400f0a947 */ /* 0x010fee0003800000 */
.L_x_275:
[----:B------:R-:W-:Y:S01]  /*4bf0*/  @!P4 R2UR UR9, R8 ;  /* 0x000000000809c2ca */ /* 0x000fe200000e0000 */
[----:B------:R-:W-:Y:S01]  /*4c00*/  VOTEU.ALL UP1, P4 ;  /* 0x0000000000ff7886 */ /* 0x000fe20002020000 */
[----:B------:R-:W-:Y:S01]  /*4c10*/  @!P4 R2UR UR8, R2 ;  /* 0x000000000208c2ca */ /* 0x000fe200000e0000 */
[----:B------:R-:W-:Y:S01]  /*4c20*/  VOTEU.ALL UP2, P4 ;  /* 0x0000000000ff7886 */ /* 0x000fe20002040000 */
[----:B------:R-:W-:Y:S01]  /*4c30*/  UMOV UR16, 0x0 ;  /* 0x0000000000107882 */ /* 0x000fe20000000000 */
[----:B------:R-:W-:Y:S01]  /*4c40*/  UMOV UR17, 0x10000000 ;  /* 0x1000000000117882 */ /* 0x000fe20000000000 */
[----:B------:R-:W-:Y:S01]  /*4c50*/  @!UP1 UIADD3 UR40, UPT, UPT, UR7, 0x200, URZ ;  /* 0x0000020007289890 */ /* 0x000fe2000fffe0ff */
[----:B-1----:R-:W-:Y:S01]  /*4c60*/  @!P4 IMAD.MOV.U32 R0, RZ, RZ, 0x2000 ;  /* 0x00002000ff00c424 */ /* 0x002fe200078e00ff */
[----:B------:R-:W-:Y:S01]  /*4c70*/  UMOV UR44, UR36 ;  /* 0x00000024002c7c82 */ /* 0x000fe20008000000 */
[----:B------:R-:W-:Y:S01]  /*4c80*/  @!UP1 UIADD3 UR10, UPT, UPT, UR42, 0x80, URZ ;  /* 0x000000802a0a9890 */ /* 0x000fe2000fffe0ff */
[----:B------:R-:W-:Y:S01]  /*4c90*/  UMOV UR11, UR43 ;  /* 0x0000002b000b7c82 */ /* 0x000fe20008000000 */
[----:B------:R-:W-:Y:S02]  /*4ca0*/  UMOV UR12, UR36 ;  /* 0x00000024000c7c82 */ /* 0x000fe40008000000 */
[----:B------:R-:W-:Y:S01]  /*4cb0*/  IMAD.U32 R8, RZ, RZ, UR9 ;  /* 0x00000009ff087e24 */ /* 0x000fe2000f8e00ff */
[----:B------:R-:W-:Y:S01]  /*4cc0*/  UMOV UR9, UR41 ;  /* 0x0000002900097c82 */ /* 0x000fe20008000000 */
[----:B------:R-:W-:Y:S01]  /*4cd0*/  IMAD.U32 R9, RZ, RZ, UR8 ;  /* 0x00000008ff097e24 */ /* 0x000fe2000f8e00ff */
[----:B------:R-:W-:Y:S02]  /*4ce0*/  @!UP1 UIADD3 UR8, UPT, UPT, UR7, 0x1200, URZ ;  /* 0x0000120007089890 */ /* 0x000fe4000fffe0ff */
[----:B------:R-:W-:Y:S01]  /*4cf0*/  @!P4 R2UR UR18, R8 ;  /* 0x000000000812c2ca */ /* 0x000fe200000e0000 */
[----:B------:R-:W-:Y:S01]  /*4d00*/  VOTEU.ALL UP1, P4 ;  /* 0x0000000000ff7886 */ /* 0x000fe20002020000 */
[----:B------:R-:W-:Y:S01]  /*4d10*/  @!P4 R2UR UR19, R9 ;  /* 0x000000000913c2ca */ /* 0x000fe200000e0000 */
[----:B------:R-:W-:Y:S01]  /*4d20*/  UPRMT UR14, UR37, 0x654, UR41 ;  /* 0x00000654250e7896 */ /* 0x000fe20008000029 */
[----:B------:R-:W-:Y:S05]  /*4d30*/  @!P4 IADD3 R8, P0, PT, R30, 0x580, RZ ;  /* 0x000005801e08c810 */ /* 0x000fea0007f1e0ff */
[----:B------:R-:W-:Y:S06]  /*4d40*/  @!P4 IMAD.X R2, RZ, RZ, R31, P0 ;  /* 0x000000ffff02c224 */ /* 0x000fec00000e061f */
[----:B------:R1:W-:Y:S01]  /*4d50*/  @!UP2 UTMALDG.3D [UR40], [UR18], desc[UR16] ;  /* 0x000010281200a5b4 */ /* 0x0003e20008011000 */
[----:B------:R1:W-:Y:S01]  /*4d60*/  @!UP1 UTMALDG.3D [UR8], [UR18], desc[UR16] ;  /* 0x00001008120095b4 */ /* 0x0003e20008011000 */
[----:B------:R1:W-:Y:S01]  /*4d70*/  @!P4 SYNCS.ARRIVE.TRANS64.RED.A0TR RZ, [UR7+0x80], R0 ;  /* 0x00008000ffffc9a7 */ /* 0x0003e20008300407 */
[----:B------:R-:W-:Y:S01]  /*4d80*/  SYNCS.ARRIVE.TRANS64.RED.A1T0 RZ, [UR14], RZ ;  /* 0x000000ffffff79a7 */ /* 0x000fe2000810040e */
[----:B------:R-:W2:Y:S02]  /*4d90*/  SYNCS.PHASECHK.TRANS64.TRYWAIT P2, [UR7+0xa8], R22 ;  /* 0x0000a816ff0075a7 */ /* 0x000ea40008041107 */
[----:B-12---:R-:W-:Y:S05]  /*4da0*/  @!P2 BRA `(.L_x_97) ;  /* 0x000000640098a947 */ /* 0x006fea0003800000 */
.L_x_277:
        /* <DEDUP_REMOVED lines=8> */
[----:B------:R-:W-:Y:S01]  /*4e30*/  @!UP1 UIADD3 UR32, UPT, UPT, UR7, 0x2200, URZ ;  /* 0x0000220007209890 */ /* 0x000fe2000fffe0ff */
[----:B------:R-:W-:Y:S01]  /*4e40*/  UMOV UR35, UR43 ;  /* 0x0000002b00237c82 */ /* 0x000fe20008000000 */
[----:B------:R-:W-:Y:S03]  /*4e50*/  @!UP1 UIADD3 UR10, UPT, UPT, UR42, 0xa0, URZ ;  /* 0x000000a02a0a9890 */ /* 0x000fe6000fffe0ff */
[----:B------:R-:W-:Y:S01]  /*4e60*/  IMAD.U32 R8, RZ, RZ, UR9 ;  /* 0x00000009ff087e24 */ /* 0x000fe2000f8e00ff */
[----:B------:R-:W-:Y:S01]  /*4e70*/  UMOV UR9, UR33 ;  /* 0x0000002100097c82 */ /* 0x000fe20008000000 */
[----:B------:R-:W-:Y:S01]  /*4e80*/  IMAD.U32 R9, RZ, RZ, UR8 ;  /* 0x00000008ff097e24 */ /* 0x000fe2000f8e00ff */
[----:B------:R-:W-:Y:S02]  /*4e90*/  @!UP1 UIADD3 UR8, UPT, UPT, UR7, 0x3200, URZ ;  /* 0x0000320007089890 */ /* 0x000fe4000fffe0ff */
[----:B------:R-:W-:Y:S01]  /*4ea0*/  @!P4 R2UR UR18, R8 ;  /* 0x000000000812c2ca */ /* 0x000fe200000e0000 */
[----:B------:R-:W-:Y:S01]  /*4eb0*/  VOTEU.ALL UP1, P4 ;  /* 0x0000000000ff7886 */ /* 0x000fe20002020000 */
[----:B------:R-:W-:Y:S01]  /*4ec0*/  @!P4 R2UR UR19, R9 ;  /* 0x000000000913c2ca */ /* 0x000fe200000e0000 */
[----:B------:R-:W-:Y:S01]  /*4ed0*/  UMOV UR11, UR43 ;  /* 0x0000002b000b7c82 */ /* 0x000fe20008000000 */
[----:B------:R-:W-:Y:S01]  /*4ee0*/  UMOV UR12, UR36 ;  /* 0x00000024000c7c82 */ /* 0x000fe20008000000 */
[----:B------:R-:W-:Y:S01]  /*4ef0*/  UPRMT UR14, UR37, 0x654, UR33 ;  /* 0x00000654250e7896 */ /* 0x000fe20008000021 */
[----:B------:R-:W-:Y:S05]  /*4f00*/  @!P4 IADD3 R8, P0, PT, R30, 0x580, RZ ;  /* 0x000005801e08c810 */ /* 0x000fea0007f1e0ff */
[----:B------:R-:W-:Y:S04]  /*4f10*/  @!P4 IMAD.X R2, RZ, RZ, R31, P0 ;  /* 0x000000ffff02c224 */ /* 0x000fe800000e061f */
[----:B------:R1:W-:Y:S01]  /*4f20*/  @!UP2 UTMALDG.3D [UR32], [UR18], desc[UR16] ;  /* 0x000010201200a5b4 */ /* 0x0003e20008011000 */
[----:B------:R1:W-:Y:S01]  /*4f30*/  @!UP1 UTMALDG.3D [UR8], [UR18], desc[UR16] ;  /* 0x00001008120095b4 */ /* 0x0003e20008011000 */
[----:B------:R1:W-:Y:S01]  /*4f40*/  @!P4 SYNCS.ARRIVE.TRANS64.RED.A0TR RZ, [UR7+0x88], R0 ;  /* 0x00008800ffffc9a7 */ /* 0x0003e20008300407 */
[----:B------:R-:W-:Y:S01]  /*4f50*/  SYNCS.ARRIVE.TRANS64.RED.A1T0 RZ, [UR14], RZ ;  /* 0x000000ffffff79a7 */ /* 0x000fe2000810040e */
[----:B------:R-:W2:Y:S02]  /*4f60*/  SYNCS.PHASECHK.TRANS64.TRYWAIT P2, [UR7+0xb0], R22 ;  /* 0x0000b016ff0075a7 */ /* 0x000ea40008041107 */
[----:B-12---:R-:W-:Y:S05]  /*4f70*/  @!P2 BRA `(.L_x_98) ;  /* 0x00000064003ca947 */ /* 0x006fea0003800000 */
.L_x_279:
[----:B------:R-:W2:Y:S01]  /*4f80*/  LDC.64 R12, c[0x0][0xb18] ;  /* 0x0002c600ff0c7b82 */ /* 0x000ea20000000a00 */
[----:B------:R-:W-:Y:S01]  /*4f90*/  @!P4 R2UR UR8, R2 ;  /* 0x000000000208c2ca */ /* 0x000fe200000e0000 */
[----:B------:R-:W-:Y:S01]  /*4fa0*/  VOTEU.ALL UP1, P4 ;  /* 0x0000000000ff7886 */ /* 0x000fe20002020000 */
[----:B------:R-:W-:Y:S01]  /*4fb0*/  @!P4 R2UR UR9, R8 ;  /* 0x000000000809c2ca */ /* 0x000fe200000e0000 */
[----:B------:R-:W-:Y:S01]  /*4fc0*/  VOTEU.ALL UP2, P4 ;  /* 0x0000000000ff7886 */ /* 0x000fe20002040000 */
[----:B------:R-:W-:Y:S03]  /*4fd0*/  UMOV UR16, 0x0 ;  /* 0x0000000000107882 */ /* 0x000fe60000000000 */
[----:B------:R-:W4:Y:S01]  /*4fe0*/  @!P1 LDC R2, c[0x0][0xb0c] ;  /* 0x0002c300ff029b82 */ /* 0x000f220000000800 */
[----:B------:R-:W-:Y:S01]  /*4ff0*/  @!UP1 UIADD3 UR26, UPT, UPT, UR42, 0x40, URZ ;  /* 0x000000402a1a9890 */ /* 0x000fe2000fffe0ff */
[----:B-1----:R-:W-:Y:S01]  /*5000*/  @!P4 IMAD.MOV.U32 R0, RZ, RZ, 0x2000 ;  /* 0x00002000ff00c424 */ /* 0x002fe200078e00ff */
[----:B------:R-:W-:Y:S01]  /*5010*/  @!UP1 UIADD3 UR24, UPT, UPT, UR7, 0x4200, URZ ;  /* 0x0000420007189890 */ /* 0x000fe2000fffe0ff */
[----:B------:R-:W-:Y:S01]  /*5020*/  @P3 SHF.R.U32.HI R26, RZ, 0x10, R17 ;  /* 0x00000010ff1a3819 */ /* 0x000fe20000011611 */
[----:B------:R-:W-:Y:S01]  /*5030*/  UMOV UR17, 0x10000000 ;  /* 0x1000000000117882 */ /* 0x000fe20000000000 */
[----:B------:R-:W-:Y:S01]  /*5040*/  UMOV UR27, UR43 ;  /* 0x0000002b001b7c82 */ /* 0x000fe20008000000 */
[----:B------:R-:W-:Y:S01]  /*5050*/  UMOV UR28, UR36 ;  /* 0x00000024001c7c82 */ /* 0x000fe20008000000 */
[----:B------:R-:W-:Y:S01]  /*5060*/  IMAD.U32 R9, RZ, RZ, UR8 ;  /* 0x00000008ff097e24 */ /* 0x000fe2000f8e00ff */
[----:B------:R-:W-:Y:S01]  /*5070*/  @!UP1 UIADD3 UR10, UPT, UPT, UR42, 0xc0, URZ ;  /* 0x000000c02a0a9890 */ /* 0x000fe2000fffe0ff */
[----:B------:R-:W-:Y:S01]  /*5080*/  IMAD.U32 R8, RZ, RZ, UR9 ;  /* 0x00000009ff087e24 */ /* 0x000fe2000f8e00ff */
[----:B------:R-:W-:Y:S01]  /*5090*/  @!UP1 UIADD3 UR8, UPT, UPT, UR7, 0x5200, URZ ;  /* 0x0000520007089890 */ /* 0x000fe2000fffe0ff */
[----:B------:R-:W-:Y:S01]  /*50a0*/  VIADD R28, R28, 0x1 ;  /* 0x000000011c1c7836 */ /* 0x000fe20000000000 */
[----:B------:R-:W-:Y:S01]  /*50b0*/  @!P4 R2UR UR19, R9 ;  /* 0x000000000913c2ca */ /* 0x000fe200000e0000 */
[----:B------:R-:W-:Y:S01]  /*50c0*/  VOTEU.ALL UP1, P4 ;  /* 0x0000000000ff7886 */ /* 0x000fe20002020000 */
[----:B------:R-:W-:Y:S01]  /*50d0*/  @!P4 R2UR UR18, R8 ;  /* 0x000000000812c2ca */ /* 0x000fe200000e0000 */
[----:B------:R-:W-:Y:S01]  /*50e0*/  UMOV UR9, UR25 ;  /* 0x0000001900097c82 */ /* 0x000fe20008000000 */
[----:B------:R-:W1:Y:S01]  /*50f0*/  LDC.64 R8, c[0x0][0xb10] ;  /* 0x0002c400ff087b82 */ /* 0x000e620000000a00 */
[----:B------:R-:W-:Y:S01]  /*5100*/  UMOV UR11, UR43 ;  /* 0x0000002b000b7c82 */ /* 0x000fe20008000000 */
[----:B------:R-:W-:Y:S01]  /*5110*/  UMOV UR12, UR36 ;  /* 0x00000024000c7c82 */ /* 0x000fe20008000000 */
[----:B------:R-:W-:Y:S08]  /*5120*/  UPRMT UR14, UR37, 0x654, UR25 ;  /* 0x00000654250e7896 */ /* 0x000ff00008000019 */
[----:B------:R1:W-:Y:S01]  /*5130*/  @!UP2 UTMALDG.3D [UR24], [UR18], desc[UR16] ;  /* 0x000010181200a5b4 */ /* 0x0003e20008011000 */
[----:B------:R1:W-:Y:S01]  /*5140*/  @!UP1 UTMALDG.3D [UR8], [UR18], desc[UR16] ;  /* 0x00001008120095b4 */ /* 0x0003e20008011000 */
[----:B------:R5:W-:Y:S01]  /*5150*/  @!P4 SYNCS.ARRIVE.TRANS64.RED.A0TR RZ, [UR7+0x90], R0 ;  /* 0x00009000ffffc9a7 */ /* 0x000be20008300407 */
[C---:B-1----:R-:W-:Y:S01]  /*5160*/  @!P1 IMAD.HI.U32 R8, R11.reuse, R8, RZ ;  /* 0x000000080b089227 */ /* 0x042fe200078e00ff */
[----:B--2---:R-:W-:Y:S02]  /*5170*/  @!P1 ISETP.NE.AND P0, PT, R12, 0x1, PT ;  /* 0x000000010c00980c */ /* 0x004fe40003f05270 */
[----:B----4-:R-:W-:Y:S01]  /*5180*/  @!P1 ISETP.NE.AND P2, PT, R2, 0x1, PT ;  /* 0x000000010200980c */ /* 0x010fe20003f45270 */
[C---:B------:R-:W-:Y:S01]  /*5190*/  @!P1 IMAD.HI.U32 R13, R10.reuse, R13, RZ ;  /* 0x0000000d0a0d9227 */ /* 0x040fe200078e00ff */
[----:B------:R-:W-:Y:S04]  /*51a0*/  @!P1 SHF.R.U32.HI R8, RZ, R9, R8 ;  /* 0x00000009ff089219 */ /* 0x000fe80000011608 */
[----:B------:R-:W-:Y:S01]  /*51b0*/  @!P1 SEL R8, R11, R8, !P2 ;  /* 0x000000080b089207 */ /* 0x000fe20005000000 */
[----:B------:R-:W-:Y:S01]  /*51c0*/  SYNCS.ARRIVE.TRANS64.RED.A1T0 RZ, [UR14], RZ ;  /* 0x000000ffffff79a7 */ /* 0x000fe2000810040e */
[----:B------:R-:W1:Y:S01]  /*51d0*/  SYNCS.PHASECHK.TRANS64.TRYWAIT P5, [UR7+0xb8], R22 ;  /* 0x0000b816ff0075a7 */ /* 0x000e6200080a1107 */
[----:B-----5:R-:W2:Y:S02]  /*51e0*/  @!P1 LDC R0, c[0x0][0xb20] ;  /* 0x0002c800ff009b82 */ /* 0x020ea40000000800 */
[----:B--2---:R-:W-:Y:S04]  /*51f0*/  @!P1 SHF.R.U32.HI R0, RZ, R0, R13 ;  /* 0x00000000ff009219 */ /* 0x004fe8000001160d */
[----:B------:R-:W-:Y:S05]  /*5200*/  @!P1 SEL R9, R10, R0, !P0 ;  /* 0x000000000a099207 */ /* 0x000fea0004000000 */
[----:B------:R-:W-:Y:S02]  /*5210*/  @!P1 IMAD.IADD R0, R9, 0x1, -R8 ;  /* 0x0000000109009824 */ /* 0x000fe400078e0a08 */
[----:B------:R-:W-:Y:S02]  /*5220*/  @!P1 IMAD.IADD R8, R8, 0x1, -R9 ;  /* 0x0000000108089824 */ /* 0x000fe400078e0a09 */
[----:B------:R-:W-:Y:S02]  /*5230*/  @!P1 IMAD R11, R0, R2, R11 ;  /* 0x00000002000b9224 */ /* 0x000fe400078e020b */
[----:B------:R-:W-:Y:S01]  /*5240*/  @!P1 IMAD R10, R8, R12, R10 ;  /* 0x0000000c080a9224 */ /* 0x000fe200078e020a */
[----:B-1----:R-:W-:Y:S06]  /*5250*/  @!P5 BRA `(.L_x_99) ;  /* 0x00000060009cd947 */ /* 0x002fec0003800000 */
.L_x_281:
[----:B------:R-:W-:Y:S01]  /*5260*/  @!P4 IADD3 R2, P0, PT, R30, 0x580, RZ ;  /* 0x000005801e02c810 */ /* 0x000fe20007f1e0ff */
[----:B------:R-:W-:Y:S01]  /*5270*/  VOTEU.ALL UP1, P4 ;  /* 0x0000000000ff7886 */ /* 0x000fe20002020000 */
[----:B------:R-:W-:Y:S01]  /*5280*/  VOTEU.ALL UP2, P4 ;  /* 0x0000000000ff7886 */ /* 0x000fe20002040000 */
[----:B------:R-:W-:Y:S01]  /*5290*/  UMOV UR14, 0x0 ;  /* 0x00000000000e7882 */ /* 0x000fe20000000000 */
[----:B------:R-:W-:Y:S01]  /*52a0*/  @!P4 R2UR UR9, R2 ;  /* 0x000000000209c2ca */ /* 0x000fe200000e0000 */
[----:B-1----:R-:W-:Y:S01]  /*52b0*/  @!P4 IMAD.X R0, RZ, RZ, R31, P0 ;  /* 0x000000ffff00c224 */ /* 0x002fe200000e061f */
[----:B------:R-:W-:Y:S01]  /*52c0*/  @!UP1 UIADD3 UR17, UPT, UPT, UR7, 0x98, URZ ;  /* 0x0000009807119890 */ /* 0x000fe2000fffe0ff */
[----:B------:R-:W-:Y:S01]  /*52d0*/  ISETP.NE.AND P0, PT, R28, 0x2, PT ;  /* 0x000000021c00780c */ /* 0x000fe20003f05270 */
[----:B------:R-:W-:Y:S01]  /*52e0*/  @!UP1 UIADD3 UR18, UPT, UPT, UR42, 0x60, URZ ;  /* 0x000000602a129890 */ /* 0x000fe2000fffe0ff */
[----:B------:R-:W-:Y:S01]  /*52f0*/  LOP3.LUT R29, R29, 0x1, RZ, 0x3c, !PT ;  /* 0x000000011d1d7812 */ /* 0x000fe200078e3cff */
[----:B------:R-:W-:Y:S01]  /*5300*/  @!UP1 UIADD3 UR16, UPT, UPT, UR7, 0x6200, URZ ;  /* 0x0000620007109890 */ /* 0x000fe2000fffe0ff */
[----:B------:R-:W-:Y:S01]  /*5310*/  @!P4 R2UR UR8, R0 ;  /* 0x000000000008c2ca */ /* 0x000fe200000e0000 */
[----:B------:R-:W-:Y:S01]  /*5320*/  UMOV UR15, 0x10000000 ;  /* 0x10000000000f7882 */ /* 0x000fe20000000000 */
[----:B------:R-:W-:Y:S01]  /*5330*/  UMOV UR19, UR43 ;  /* 0x0000002b00137c82 */ /* 0x000fe20008000000 */
[----:B------:R-:W-:Y:S01]  /*5340*/  UMOV UR20, UR36 ;  /* 0x0000002400147c82 */ /* 0x000fe20008000000 */
[----:B------:R-:W-:Y:S01]  /*5350*/  @!UP1 UIADD3 UR10, UPT, UPT, UR42, 0xe0, URZ ;  /* 0x000000e02a0a9890 */ /* 0x000fe2000fffe0ff */
[----:B------:R-:W-:Y:S01]  /*5360*/  SEL R0, RZ, 0x1, P0 ;  /* 0x00000001ff007807 */ /* 0x000fe20000000000 */
[----:B------:R-:W-:Y:S01]  /*5370*/  IMAD.U32 R8, RZ, RZ, UR9 ;  /* 0x00000009ff087e24 */ /* 0x000fe2000f8e00ff */
[----:B------:R-:W-:Y:S01]  /*5380*/  UMOV UR11, UR43 ;  /* 0x0000002b000b7c82 */ /* 0x000fe20008000000 */
[----:B------:R-:W-:Y:S01]  /*5390*/  UMOV UR12, UR36 ;  /* 0x00000024000c7c82 */ /* 0x000fe20008000000 */
[----:B------:R-:W-:Y:S01]  /*53a0*/  UMOV UR9, UR17 ;  /* 0x0000001100097c82 */ /* 0x000fe20008000000 */
[----:B------:R-:W-:Y:S01]  /*53b0*/  @P3 R2UR UR36, R26 ;  /* 0x000000001a2432ca */ /* 0x000fe200000e0000 */
[----:B------:R-:W-:Y:S01]  /*53c0*/  IMAD.IADD R22, R10, 0x1, R115 ;  /* 0x000000010a167824 */ /* 0x000fe200078e0273 */
[----:B------:R-:W-:Y:S01]  /*53d0*/  @!P4 R2UR UR22, R8 ;  /* 0x000000000816c2ca */ /* 0x000fe200000e0000 */
[----:B------:R-:W-:Y:S01]  /*53e0*/  IMAD.U32 R9, RZ, RZ, UR8 ;  /* 0x00000008ff097e24 */ /* 0x000fe2000f8e00ff */
[----:B------:R-:W-:Y:S01]  /*53f0*/  @!UP1 UIADD3 UR8, UPT, UPT, UR7, 0x7200, URZ ;  /* 0x0000720007089890 */ /* 0x000fe2000fffe0ff */
[----:B------:R-:W-:Y:S01]  /*5400*/  LOP3.LUT R27, R27, R0, RZ, 0x3c, !PT ;  /* 0x000000001b1b7212 */ /* 0x000fe200078e3cff */
[----:B------:R-:W-:Y:S01]  /*5410*/  VOTEU.ALL UP1, P4 ;  /* 0x0000000000ff7886 */ /* 0x000fe20002020000 */
[----:B------:R-:W-:Y:S01]  /*5420*/  IMAD.IADD R23, R11, 0x1, R132 ;  /* 0x000000010b177824 */ /* 0x000fe200078e0284 */
[----:B------:R-:W-:Y:S02]  /*5430*/  @!P4 R2UR UR23, R9 ;  /* 0x000000000917c2ca */ /* 0x000fe400000e0000 */
[----:B------:R-:W-:Y:S11]  /*5440*/  SEL R28, R28, RZ, P0 ;  /* 0x000000ff1c1c7207 */ /* 0x000ff60000000000 */
[----:B------:R2:W-:Y:S01]  /*5450*/  @!UP2 UTMALDG.3D [UR16], [UR22], desc[UR14] ;  /* 0x00000e101600a5b4 */ /* 0x0005e20008011000 */
[----:B------:R2:W-:Y:S01]  /*5460*/  @!UP1 UTMALDG.3D [UR8], [UR22], desc[UR14] ;  /* 0x00000e08160095b4 */ /* 0x0005e20008011000 */
[----:B------:R2:W-:Y:S01]  /*5470*/  @!P4 SYNCS.ARRIVE.TRANS64.RED.A0TR RZ, [UR7+0x98], R25 ;  /* 0x00009819ffffc9a7 */ /* 0x0005e20008300407 */
[----:B------:R-:W-:Y:S01]  /*5480*/  UPLOP3.LUT UP1, UPT, UPT, UPT, UPT, 0x80, 0x8 ;  /* 0x000000000008789c */ /* 0x000fe20003f2f070 */
[----:B------:R-:W-:Y:S01]  /*5490*/  SYNCS.ARRIVE.TRANS64.RED.A1T0 RZ, [UR13], RZ ;  /* 0x000000ffffff79a7 */ /* 0x000fe2000810040d */
[----:B------:R-:W-:Y:S09]  /*54a0*/  @P3 BRA `(.L_x_100) ;  /* 0xfffffff000343947 */ /* 0x000ff2000383ffff */
[----:B------:R-:W-:-:S04]  /*54b0*/  SHF.L.U32 R2, R29, 0x1f, RZ ;  /* 0x0000001f1d027819 */ /* 0x000fc800000006ff */
[----:B------:R-:W1:Y:S02]  /*54c0*/  SYNCS.PHASECHK.TRANS64.TRYWAIT P0, [UR7+0xa0], R2 ;  /* 0x0000a002ff0075a7 */ /* 0x000e640008001107 */
[----:B-1----:R-:W-:Y:S05]  /*54d0*/  @!P0 BRA `(.L_x_101) ;  /* 0x0000006000148947 */ /* 0x002fea0003800000 */
.L_x_283:
[----:B------:R-:W4:Y:S02]  /*54e0*/  SYNCS.PHASECHK.TRANS64.TRYWAIT P0, [UR7+0xa8], R2 ;  /* 0x0000a802ff0075a7 */ /* 0x000f240008001107 */
[----:B----4-:R-:W-:Y:S05]  /*54f0*/  @!P0 BRA `(.L_x_102) ;  /* 0x0000006000248947 */ /* 0x010fea0003800000 */
.L_x_285:
[----:B------:R-:W4:Y:S02]  /*5500*/  SYNCS.PHASECHK.TRANS64.TRYWAIT P0, [UR7+0xb0], R2 ;  /* 0x0000b002ff0075a7 */ /* 0x000f240008001107 */
[----:B----4-:R-:W-:Y:S05]  /*5510*/  @!P0 BRA `(.L_x_103) ;  /* 0x0000006000348947 */ /* 0x010fea0003800000 */
.L_x_287:
[----:B-1----:R-:W-:-:S07]  /*5520*/  MOV R0, UR7 ;  /* 0x0000000700007c02 */ /* 0x002fce0008000f00 */
.L_x_104:
[----:B-1----:R-:W-:-:S04]  /*5530*/  SHF.L.U32 R2, R29, 0x1f, RZ ;  /* 0x0000001f1d027819 */ /* 0x002fc800000006ff */
[----:B------:R1:W4:Y:S03]  /*5540*/  SYNCS.PHASECHK.TRANS64.TRYWAIT P0, [R0+URZ+0xb8], R2 ;  /* 0x0000b802000075a7 */ /* 0x00032600080011ff */
[----:B----4-:R-:W-:Y:S05]  /*5550*/  @!P0 NANOSLEEP.SYNCS 0x989680 ;  /* 0x009896800000895d */ /* 0x010fea0003900000 */
[----:B------:R-:W4:Y:S02]  /*5560*/  @!P0 SYNCS.PHASECHK.TRANS64 P0, [R0+URZ+0xb8], R2 ;  /* 0x0000b802000085a7 */ /* 0x000f2400080010ff */
[----:B--2-4-:R-:W-:Y:S05]  /*5570*/  @P0 EXIT ;  /* 0x000000000000094d */ /* 0x014fea0003800000 */
[----:B------:R-:W-:Y:S05]  /*5580*/  BRA `(.L_x_104) ;  /* 0xfffffffc00e87947 */ /* 0x000fea000383ffff */
.L_x_89:
[----:B------:R-:W-:-:S06]  /*5590*/  UISETP.GE.AND UP1, UPT, UR10, 0x4, UPT ;  /* 0x000000040a00788c */ /* 0x000fcc000bf26270 */
[----:B------:R-:W-:-:S13]  /*55a0*/  PLOP3.LUT P0, PT, PT, PT, UP1, 0x80, 0x8 ;  /* 0x000000000008781c */ /* 0x000fda0003f0f018 */
[----:B------:R-:W-:Y:S05]  /*55b0*/  @!P0 EXIT ;  /* 0x000000000000894d */ /* 0x000fea0003800000 */
[----:B------:R-:W-:Y:S01]  /*55c0*/  BAR.SYNC.DEFER_BLOCKING 0x6, 0xa0 ;  /* 0x0182800000007b1d */ /* 0x000fe20000010000 */
[C---:B------:R-:W-:Y:S01]  /*55d0*/  IMAD.SHL.U32 R4, R153.reuse, 0x20, RZ ;  /* 0x0000002099047824 */ /* 0x040fe200078e00ff */
[C---:B------:R-:W-:Y:S01]  /*55e0*/  LOP3.LUT R155, R153.reuse, 0x60, RZ, 0xc0, !PT ;  /* 0x00000060999b7812 */ /* 0x040fe200078ec0ff */
[C---:B------:R-:W-:Y:S01]  /*55f0*/  IMAD.SHL.U32 R3, R156.reuse, 0x200000, RZ ;  /* 0x002000009c037824 */ /* 0x040fe200078e00ff */
[C---:B------:R-:W-:Y:S01]  /*5600*/  LOP3.LUT R154, R153.reuse, 0x2, RZ, 0xc0, !PT ;  /* 0x00000002999a7812 */ /* 0x040fe200078ec0ff */
[----:B------:R-:W-:Y:S01]  /*5610*/  IMAD.SHL.U32 R5, R156, 0x400, RZ ;  /* 0x000004009c057824 */ /* 0x000fe200078e00ff */
[----:B------:R-:W-:Y:S02]  /*5620*/  UMOV UR41, 0x400 ;  /* 0x0000040000297882 */ /* 0x000fe40000000000 */
[----:B------:R-:W1:Y:S01]  /*5630*/  LDC R140, c[0x0][0x370] ;  /* 0x0000dc00ff8c7b82 */ /* 0x000e620000000800 */
[----:B------:R-:W-:Y:S01]  /*5640*/  ULEA UR41, UR37, UR41, 0x18 ;  /* 0x0000002925297291 */ /* 0x000fe2000f8ec0ff */
[C---:B------:R-:W-:Y:S01]  /*5650*/  IMAD.SHL.U32 R2, R153.reuse, 0x4, RZ ;  /* 0x0000000499027824 */ /* 0x040fe200078e00ff */
[C---:B------:R-:W-:Y:S01]  /*5660*/  LOP3.LUT R152, R4.reuse, 0xb20, RZ, 0xc0, !PT ;  /* 0x00000b2004987812 */ /* 0x040fe200078ec0ff */
[----:B------:R-:W-:Y:S01]  /*5670*/  IMAD.U32 R70, R153, 0x10000, RZ ;  /* 0x0001000099467824 */ /* 0x000fe200078e00ff */
[----:B------:R-:W-:Y:S01]  /*5680*/  LOP3.LUT R4, R4, 0xc0, RZ, 0xc0, !PT ;  /* 0x000000c004047812 */ /* 0x000fe200078ec0ff */
[----:B------:R-:W-:Y:S01]  /*5690*/  UIADD3 UR40, UPT, UPT, UR41, 0x200, URZ ;  /* 0x0000020029287890 */ /* 0x000fe2000fffe0ff */
[----:B------:R-:W-:Y:S01]  /*56a0*/  LOP3.LUT R3, R3, 0x200000, RZ, 0xc0, !PT ;  /* 0x0020000003037812 */ /* 0x000fe200078ec0ff */
[----:B------:R-:W2:Y:S01]  /*56b0*/  LDC R139, c[0x0][0x374] ;  /* 0x0000dd00ff8b7b82 */ /* 0x000ea20000000800 */
[----:B------:R-:W-:Y:S01]  /*56c0*/  LOP3.LUT R152, R152, 0x400, R5, 0xf8, !PT ;  /* 0x0000040098987812 */ /* 0x000fe200078ef805 */
[----:B------:R-:W-:Y:S01]  /*56d0*/  IMAD.MOV.U32 R69, RZ, RZ, RZ ;  /* 0x000000ffff457224 */ /* 0x000fe200078e00ff */
[----:B------:R-:W-:Y:S01]  /*56e0*/  LOP3.LUT R2, R4, 0x18, R2, 0xf8, !PT ;  /* 0x0000001804027812 */ /* 0x000fe200078ef802 */
[----:B------:R-:W-:Y:S01]  /*56f0*/  IMAD.MOV.U32 R150, RZ, RZ, RZ ;  /* 0x000000ffff967224 */ /* 0x000fe200078e00ff */
[----:B------:R-:W-:Y:S01]  /*5700*/  LOP3.LUT R70, R3, 0x400000, R70, 0xf8, !PT ;  /* 0x0040000003467812 */ /* 0x000fe200078ef846 */
[----:B------:R-:W-:Y:S01]  /*5710*/  IMAD.MOV.U32 R138, RZ, RZ, RZ ;  /* 0x000000ffff8a7224 */ /* 0x000fe200078e00ff */
[----:B------:R-:W-:-:S02]  /*5720*/  LOP3.LUT R152, R152, R2, RZ, 0xfc, !PT ;  /* 0x0000000298987212 */ /* 0x000fc400078efcff */
[----:B------:R-:W-:Y:S01]  /*5730*/  CS2R R148, SRZ ;  /* 0x0000000000947805 */ /* 0x000fe2000001ff00 */
[----:B------:R-:W3:Y:S01]  /*5740*/  LDS R0, [UR41+0x180] ;  /* 0x00018029ff007984 */ /* 0x000ee20008000800 */
[----:B------:R-:W-:Y:S01]  /*5750*/  LOP3.LUT R153, R153, 0x4, RZ, 0xc0, !PT ;  /* 0x0000000499997812 */ /* 0x000fe200078ec0ff */
[----:B------:R-:W4:Y:S01]  /*5760*/  LDCU.64 UR46, c[0x0][0x348] ;  /* 0x00006900ff2e77ac */ /* 0x000f220008000a00 */
[----:B------:R-:W-:Y:S02]  /*5770*/  LEA R152, R152, UR40, 0x1 ;  /* 0x0000002898987c11 */ /* 0x000fe4000f8e08ff */
[----:B------:R-:W-:Y:S01]  /*5780*/  IADD3 R151, PT, PT, -R153, 0x2, RZ ;  /* 0x0000000299977810 */ /* 0x000fe20007ffe1ff */
[----:B------:R-:W-:Y:S01]  /*5790*/  UMOV UR44, 0x1 ;  /* 0x00000001002c7882 */ /* 0x000fe20000000000 */
[----:B------:R-:W-:Y:S01]  /*57a0*/  UMOV UR43, URZ ;  /* 0x000000ff002b7c82 */ /* 0x000fe20008000000 */
[----:B------:R-:W-:Y:S01]  /*57b0*/  UMOV UR42, URZ ;  /* 0x000000ff002a7c82 */ /* 0x000fe20008000000 */
[----:B-1234-:R-:W-:-:S07]  /*57c0*/  IMAD.IADD R70, R0, 0x1, R70 ;  /* 0x0000000100467824 */ /* 0x01efce00078e0246 */
.L_x_229:
[C---:B------:R-:W-:Y:S02]  /*57d0*/  LEA R0, R138.reuse, UR41, 0x3 ;  /* 0x000000298a007c11 */ /* 0x040fe4000f8e18ff */
[----:B------:R-:W-:Y:S02]  /*57e0*/  SHF.L.U32 R2, R149, 0x1f, RZ ;  /* 0x0000001f95027819 */ /* 0x000fe400000006ff */
[----:B------:R-:W-:Y:S02]  /*57f0*/  LEA R8, R138, UR41, 0x4 ;  /* 0x000000298a087c11 */ /* 0x000fe4000f8e20ff */
[----:B------:R-:W1:Y:S02]  /*5800*/  SYNCS.PHASECHK.TRANS64.TRYWAIT P0, [R0+URZ+0xd0], R2 ;  /* 0x0000d002000075a7 */ /* 0x000e6400080011ff */
[----:B-1----:R-:W-:Y:S05]  /*5810*/  @!P0 BRA `(.L_x_105) ;  /* 0x0000005c008c8947 */ /* 0x002fea0003800000 */
.L_x_288:
        /* <DEDUP_REMOVED lines=11> */
[----:B--2---:R-:W-:-:S04]  /*58d0*/  LOP3.LUT P3, RZ, R10, 0x1, RZ, 0xc0, !PT ;  /* 0x000000010aff7812 */ /* 0x004fc8000786c0ff */
[----:B------:R-:W-:-:S09]  /*58e0*/  P2R R158, PR, RZ, 0x8 ;  /* 0x00000008ff9e7803 */ /* 0x000fd20000000000 */
[----:B------:R-:W-:Y:S02]  /*58f0*/  @P3 MOV R146, R8 ;  /* 0x0000000800923202 */ /* 0x000fe40000000f00 */
[----:B------:R-:W-:Y:S01]  /*5900*/  @P3 LOP3.LUT R145, R9, 0xffff, RZ, 0xc0, !PT ;  /* 0x0000ffff09913812 */ /* 0x000fe200078ec0ff */
[----:B-1----:R-:W-:Y:S06]  /*5910*/  @!P0 BRA `(.L_x_106) ;  /* 0x0000000000b88947 */ /* 0x002fec0003800000 */
[----:B------:R-:W1:Y:S01]  /*5920*/  LDC.64 R4, c[0x0][0xb18] ;  /* 0x0002c600ff047b82 */ /* 0x000e620000000a00 */
[----:B------:R-:W-:-:S07]  /*5930*/  ISETP.NE.AND P0, PT, R65, 0x1, PT ;  /* 0x000000014100780c */ /* 0x000fce0003f05270 */
[----:B------:R-:W2:Y:S08]  /*5940*/  LDC.64 R6, c[0x0][0xb10] ;  /* 0x0002c400ff067b82 */ /* 0x000eb00000000a00 */
[----:B------:R-:W3:Y:S08]  /*5950*/  LDC R0, c[0x0][0xb20] ;  /* 0x0002c800ff007b82 */ /* 0x000ef00000000800 */
[----:B------:R-:W4:Y:S01]  /*5960*/  LDC R12, c[0x0][0xb0c] ;  /* 0x0002c300ff0c7b82 */ /* 0x000f220000000800 */
[----:B-1----:R-:W-:Y:S01]  /*5970*/  IMAD.HI.U32 R14, R139, R5, RZ ;  /* 0x000000058b0e7227 */ /* 0x002fe200078e00ff */
[----:B------:R-:W-:-:S03]  /*5980*/  ISETP.NE.AND P1, PT, R4, 0x1, PT ;  /* 0x000000010400780c */ /* 0x000fc60003f25270 */
[----:B------:R-:W-:-:S03]  /*5990*/  IMAD.HI.U32 R5, R145, R5, RZ ;  /* 0x0000000591057227 */ /* 0x000fc600078e00ff */
[----:B------:R-:W1:Y:S01]  /*59a0*/  LDC.64 R2, c[0x0][0xb28] ;  /* 0x0002ca00ff027b82 */ /* 0x000e620000000a00 */
[----:B--2---:R-:W-:-:S04]  /*59b0*/  IMAD.HI.U32 R15, R140, R6, RZ ;  /* 0x000000068c0f7227 */ /* 0x004fc800078e00ff */
[----:B------:R-:W-:Y:S01]  /*59c0*/  IMAD.HI.U32 R16, R146, R6, RZ ;  /* 0x0000000692107227 */ /* 0x000fe200078e00ff */
[-C--:B------:R-:W-:Y:S02]  /*59d0*/  SHF.R.U32.HI R15, RZ, R7.reuse, R15 ;  /* 0x00000007ff0f7219 */ /* 0x080fe4000001160f */
[-C--:B---3--:R-:W-:Y:S02]  /*59e0*/  SHF.R.U32.HI R14, RZ, R0.reuse, R14 ;  /* 0x00000000ff0e7219 */ /* 0x088fe4000001160e */
[----:B------:R-:W-:Y:S02]  /*59f0*/  SHF.R.U32.HI R5, RZ, R0, R5 ;  /* 0x00000000ff057219 */ /* 0x000fe40000011605 */
[----:B------:R-:W-:Y:S02]  /*5a00*/  SEL R14, R139, R14, !P1 ;  /* 0x0000000e8b0e7207 */ /* 0x000fe40004800000 */
[----:B------:R-:W-:Y:S02]  /*5a10*/  SHF.R.U32.HI R16, RZ, R7, R16 ;  /* 0x00000007ff107219 */ /* 0x000fe40000011610 */
[----:B----4-:R-:W-:-:S02]  /*5a20*/  ISETP.NE.AND P2, PT, R12, 0x1, PT ;  /* 0x000000010c00780c */ /* 0x010fc40003f45270 */
[----:B------:R-:W-:Y:S02]  /*5a30*/  SEL R5, R145, R5, !P1 ;  /* 0x0000000591057207 */ /* 0x000fe40004800000 */
[----:B------:R-:W-:Y:S02]  /*5a40*/  SEL R15, R140, R15, !P2 ;  /* 0x0000000f8c0f7207 */ /* 0x000fe40005000000 */
[----:B------:R-:W-:Y:S01]  /*5a50*/  SEL R16, R146, R16, !P2 ;  /* 0x0000001092107207 */ /* 0x000fe20005000000 */
[----:B-1----:R-:W-:-:S04]  /*5a60*/  IMAD.HI.U32 R13, R14, R2, RZ ;  /* 0x000000020e0d7227 */ /* 0x002fc800078e00ff */
        /* <DEDUP_REMOVED lines=25> */
.L_x_106:
[----:B------:R-:W1:Y:S02]  /*5c00*/  LDCU UR4, c[0x0][0xb30] ;  /* 0x00016600ff0477ac */ /* 0x000e640008000800 */
[----:B-1----:R-:W-:-:S09]  /*5c10*/  UISETP.NE.AND UP0, UPT, UR4, 0x1, UPT ;  /* 0x000000010400788c */ /* 0x002fd2000bf05270 */
        /* <DEDUP_REMOVED lines=17> */
.L_x_107:
[----:B------:R-:W-:Y:S01]  /*5d30*/  ULOP3.LUT UP0, URZ, UR40, 0x1b0, URZ, 0xc0, !UPT ;  /* 0x000001b028ff7892 */ /* 0x000fe2000f80c0ff */
[----:B------:R-:W-:Y:S02]  /*5d40*/  IADD3 R138, PT, PT, R138, 0x1, RZ ;  /* 0x000000018a8a7810 */ /* 0x000fe40007ffe0ff */
[----:B------:R-:W-:-:S06]  /*5d50*/  @P3 SHF.R.U32.HI R147, RZ, 0x10, R9 ;  /* 0x00000010ff933819 */ /* 0x000fcc0000011609 */
[----:B------:R-:W-:Y:S05]  /*5d60*/  BRA.U !UP0, `(.L_x_108) ;  /* 0x00000001087c7547 */ /* 0x000fea000b800000 */
[----:B------:R-:W-:Y:S01]  /*5d70*/  MOV R2, 0x0 ;  /* 0x0000000000027802 */ /* 0x000fe20000000f00 */
[----:B------:R-:W1:Y:S01]  /*5d80*/  LDCU.64 UR8, c[0x4][0x80] ;  /* 0x01001000ff0877ac */ /* 0x000e620008000a00 */
[----:B------:R-:W-:Y:S02]  /*5d90*/  HFMA2 R12, -RZ, RZ, 0, 5.9604644775390625e-08 ;  /* 0x00000001ff0c7431 */ /* 0x000fe400000001ff */
[----:B------:R-:W-:Y:S01]  /*5da0*/  IMAD.MOV.U32 R8, RZ, RZ, 0x70 ;  /* 0x00000070ff087424 */ /* 0x000fe200078e00ff */
[----:B------:R2:W3:Y:S01]  /*5db0*/  LDC.64 R14, c[0x4][R2] ;  /* 0x01000000020e7b82 */ /* 0x0004e20000000a00 */
[----:B------:R-:W4:Y:S01]  /*5dc0*/  LDCU.64 UR6, c[0x4][0x88] ;  /* 0x01001100ff0677ac */ /* 0x000f220008000a00 */
[----:B------:R-:W-:Y:S01]  /*5dd0*/  IMAD.MOV.U32 R13, RZ, RZ, RZ ;  /* 0x000000ffff0d7224 */ /* 0x000fe200078e00ff */
[----:B------:R-:W2:Y:S01]  /*5de0*/  LDCU.64 UR4, c[0x4][0x8] ;  /* 0x01000100ff0477ac */ /* 0x000ea20008000a00 */
[----:B-1----:R-:W-:Y:S01]  /*5df0*/  IMAD.U32 R4, RZ, RZ, UR8 ;  /* 0x00000008ff047e24 */ /* 0x002fe2000f8e00ff */
[----:B------:R-:W-:Y:S01]  /*5e00*/  MOV R5, UR9 ;  /* 0x0000000900057c02 */ /* 0x000fe20008000f00 */
[----:B----4-:R-:W-:Y:S01]  /*5e10*/  IMAD.U32 R6, RZ, RZ, UR6 ;  /* 0x00000006ff067e24 */ /* 0x010fe2000f8e00ff */
[----:B------:R-:W-:Y:S01]  /*5e20*/  MOV R7, UR7 ;  /* 0x0000000700077c02 */ /* 0x000fe20008000f00 */
[----:B--2---:R-:W-:Y:S01]  /*5e30*/  IMAD.U32 R10, RZ, RZ, UR4 ;  /* 0x00000004ff0a7e24 */ /* 0x004fe2000f8e00ff */
[----:B------:R-:W-:-:S02]  /*5e40*/  MOV R11, UR5 ;  /* 0x00000005000b7c02 */ /* 0x000fc40008000f00 */
[----:B------:R-:W-:-:S07]  /*5e50*/  LEPC R20, `(.L_x_109) ;  /* 0x000000001014794e */ /* 0x000fce0000000000 */
[----:B---3-5:R-:W-:Y:S05]  /*5e60*/  CALL.ABS.NOINC R14 ;  /* 0x000000000e007343 */ /* 0x028fea0003c00000 */
.L_x_109:
[----:B------:R-:W1:Y:S01]  /*5e70*/  LDC.64 R2, c[0x4][R2] ;  /* 0x0100000002027b82 */ /* 0x000e620000000a00 */
[----:B------:R-:W2:Y:S01]  /*5e80*/  LDCU.64 UR8, c[0x4][0x80] ;  /* 0x01001000ff0877ac */ /* 0x000ea20008000a00 */
[----:B------:R-:W-:Y:S02]  /*5e90*/  HFMA2 R12, -RZ, RZ, 0, 5.9604644775390625e-08 ;  /* 0x00000001ff0c7431 */ /* 0x000fe400000001ff */
[----:B------:R-:W-:Y:S01]  /*5ea0*/  IMAD.MOV.U32 R8, RZ, RZ, 0x70 ;  /* 0x00000070ff087424 */ /* 0x000fe200078e00ff */
[----:B------:R-:W3:Y:S01]  /*5eb0*/  LDCU.64 UR6, c[0x4][0x88] ;  /* 0x01001100ff0677ac */ /* 0x000ee20008000a00 */
[----:B------:R-:W-:Y:S01]  /*5ec0*/  IMAD.MOV.U32 R13, RZ, RZ, RZ ;  /* 0x000000ffff0d7224 */ /* 0x000fe200078e00ff */
[----:B------:R-:W4:Y:S01]  /*5ed0*/  LDCU.64 UR4, c[0x4][0x8] ;  /* 0x01000100ff0477ac */ /* 0x000f220008000a00 */
[----:B--2---:R-:W-:Y:S02]  /*5ee0*/  MOV R4, UR8 ;  /* 0x0000000800047c02 */ /* 0x004fe40008000f00 */
[----:B------:R-:W-:Y:S01]  /*5ef0*/  MOV R5, UR9 ;  /* 0x0000000900057c02 */ /* 0x000fe20008000f00 */
[----:B---3--:R-:W-:Y:S01]  /*5f00*/  IMAD.U32 R6, RZ, RZ, UR6 ;  /* 0x00000006ff067e24 */ /* 0x008fe2000f8e00ff */
[----:B------:R-:W-:Y:S01]  /*5f10*/  MOV R7, UR7 ;  /* 0x0000000700077c02 */ /* 0x000fe20008000f00 */
[----:B----4-:R-:W-:Y:S01]  /*5f20*/  IMAD.U32 R10, RZ, RZ, UR4 ;  /* 0x00000004ff0a7e24 */ /* 0x010fe2000f8e00ff */
[----:B------:R-:W-:-:S02]  /*5f30*/  MOV R11, UR5 ;  /* 0x00000005000b7c02 */ /* 0x000fc40008000f00 */
[----:B------:R-:W-:-:S07]  /*5f40*/  LEPC R20, `(.L_x_108) ;  /* 0x000000001014794e */ /* 0x000fce0000000000 */
[----:B-1----:R-:W-:Y:S05]  /*5f50*/  CALL.ABS.NOINC R2 ;  /* 0x0000000002007343 */ /* 0x002fea0003c00000 */
.L_x_108:
[----:B------:R-:W1:Y:S01]  /*5f60*/  LDC.64 R2, c[0x0][0x890] ;  /* 0x00022400ff027b82 */ /* 0x000e620000000a00 */
[----:B------:R-:W-:-:S06]  /*5f70*/  ULOP3.LUT UR4, UR44, 0x1, URZ, 0x3c, !UPT ;  /* 0x000000012c047892 */ /* 0x000fcc000f8e3cff */
[----:B------:R-:W-:Y:S01]  /*5f80*/  IMAD.U32 R144, RZ, RZ, UR4 ;  /* 0x00000004ff907e24 */ /* 0x000fe2000f8e00ff */
[----:B-1----:R-:W-:-:S04]  /*5f90*/  ISETP.NE.U32.AND P4, PT, R2, RZ, PT ;  /* 0x000000ff0200720c */ /* 0x002fc80003f85070 */
[----:B------:R-:W-:-:S13]  /*5fa0*/  ISETP.NE.AND.EX P4, PT, R3, RZ, PT, P4 ;  /* 0x000000ff0300720c */ /* 0x000fda0003f85340 */
[----:B------:R-:W-:Y:S05]  /*5fb0*/  @!P4 BRA `(.L_x_110) ;  /* 0x000000000034c947 */ /* 0x000fea0003800000 */
[----:B------:R-:W1:Y:S02]  /*5fc0*/  LDCU.64 UR4, c[0x0][0x888] ;  /* 0x00011100ff0477ac */ /* 0x000e640008000a00 */
[----:B-1----:R-:W-:-:S04]  /*5fd0*/  UISETP.NE.U32.AND UP0, UPT, UR4, URZ, UPT ;  /* 0x000000ff0400728c */ /* 0x002fc8000bf05070 */
[----:B------:R-:W-:-:S09]  /*5fe0*/  UISETP.NE.AND.EX UP0, UPT, UR5, URZ, UPT, UP0 ;  /* 0x000000ff0500728c */ /* 0x000fd2000bf05300 */
[----:B------:R-:W-:Y:S05]  /*5ff0*/  BRA.U !UP0, `(.L_x_111) ;  /* 0x0000000108187547 */ /* 0x000fea000b800000 */
[----:B------:R-:W1:Y:S01]  /*6000*/  LDC.64 R4, c[0x0][0x888] ;  /* 0x00022200ff047b82 */ /* 0x000e620000000a00 */
[----:B------:R-:W-:-:S04]  /*6010*/  IMAD R0, R2, UR36, RZ ;  /* 0x0000002402007c24 */ /* 0x000fc8000f8e02ff */
[----:B-1----:R-:W-:-:S05]  /*6020*/  IMAD.WIDE R4, R0, 0x4, R4 ;  /* 0x0000000400047825 */ /* 0x002fca00078e0204 */
[----:B-----5:R1:W5:Y:S01]  /*6030*/  LDG.E R91, desc[UR38][R4.64] ;  /* 0x00000026045b7981 */ /* 0x020362000c1e1900 */
[----:B------:R-:W-:Y:S01]  /*6040*/  MOV R133, 0x1 ;  /* 0x0000000100857802 */ /* 0x000fe20000000f00 */
[----:B------:R-:W-:Y:S06]  /*6050*/  BRA `(.L_x_110) ;  /* 0x00000000000c7947 */ /* 0x000fec0003800000 */
.L_x_111:
[----:B------:R-:W1:Y:S01]  /*6060*/  LDCU UR4, c[0x0][0x880] ;  /* 0x00011000ff0477ac */ /* 0x000e620008000800 */
[----:B------:R-:W-:Y:S01]  /*6070*/  HFMA2 R133, -RZ, RZ, 0, 5.9604644775390625e-08 ;  /* 0x00000001ff857431 */ /* 0x000fe200000001ff */
[----:B-1---5:R-:W-:Y:S02]  /*6080*/  MOV R91, UR4 ;  /* 0x00000004005b7c02 */ /* 0x022fe40008000f00 */
.L_x_110:
[----:B-1----:R-:W1:Y:S02]  /*6090*/  LDC.64 R4, c[0x0][0x8b0] ;  /* 0x00022c00ff047b82 */ /* 0x002e640000000a00 */
        /* <DEDUP_REMOVED lines=11> */
[----:B------:R-:W-:Y:S05]  /*6150*/  BRA `(.L_x_112) ;  /* 0x0000000000087947 */ /* 0x000fea0003800000 */
.L_x_113:
[----:B------:R-:W1:Y:S02]  /*6160*/  LDCU UR4, c[0x0][0x8a0] ;  /* 0x00011400ff0477ac */ /* 0x000e640008000800 */
[----:B-1---5:R-:W-:Y:S02]  /*6170*/  MOV R71, UR4 ;  /* 0x0000000400477c02 */ /* 0x022fe40008000f00 */
.L_x_112:
[----:B------:R-:W-:Y:S01]  /*6180*/  UISETP.NE.AND UP0, UPT, UR45, URZ, UPT ;  /* 0x000000ff2d00728c */ /* 0x000fe2000bf05270 */
[----:B------:R-:W-:-:S04]  /*6190*/  PLOP3.LUT P0, PT, PT, PT, PT, 0x8, 0x80 ;  /* 0x000000000080781c */ /* 0x000fc80003f0e170 */
[----:B------:R-:W-:-:S04]  /*61a0*/  P2R R159, PR, RZ, 0x1 ;  /* 0x00000001ff9f7803 */ /* 0x000fc80000000000 */
[----:B------:R-:W-:Y:S05]  /*61b0*/  BRA.U !UP0, `(.L_x_114) ;  /* 0x00000001083c7547 */ /* 0x000fea000b800000 */
[----:B------:R-:W-:-:S04]  /*61c0*/  ISETP.NE.U32.AND P0, PT, R2, RZ, PT ;  /* 0x000000ff0200720c */ /* 0x000fc80003f05070 */
[----:B------:R-:W-:-:S13]  /*61d0*/  ISETP.NE.AND.EX P0, PT, R3, RZ, PT, P0 ;  /* 0x000000ff0300720c */ /* 0x000fda0003f05300 */
[----:B-----5:R-:W-:-:S04]  /*61e0*/  @!P0 FSETP.EQ.AND P1, PT, R91, RZ, PT ;  /* 0x000000ff5b00820b */ /* 0x020fc80003f22000 */
[----:B------:R-:W-:Y:S01]  /*61f0*/  P2R R159, PR, RZ, 0x2 ;  /* 0x00000002ff9f7803 */ /* 0x000fe20000000000 */
[----:B------:R-:W-:Y:S08]  /*6200*/  @!P0 BRA `(.L_x_114) ;  /* 0x0000000000288947 */ /* 0x000ff00003800000 */
[----:B------:R-:W2:Y:S01]  /*6210*/  LDCU.64 UR4, c[0x0][0x888] ;  /* 0x00011100ff0477ac */ /* 0x000ea20008000a00 */
[----:B------:R-:W-:Y:S02]  /*6220*/  LOP3.LUT P1, RZ, R133, 0xff, RZ, 0xc0, !PT ;  /* 0x000000ff85ff7812 */ /* 0x000fe4000782c0ff */
[----:B------:R-:W-:-:S04]  /*6230*/  FSETP.NEU.AND P0, PT, R91, RZ, PT ;  /* 0x000000ff5b00720b */ /* 0x000fc80003f0d000 */
[----:B------:R-:W-:Y:S02]  /*6240*/  SEL R0, RZ, 0xffffffff, P0 ;  /* 0xffffffffff007807 */ /* 0x000fe40000000000 */
[----:B--2---:R-:W-:-:S04]  /*6250*/  ISETP.NE.U32.AND P2, PT, RZ, UR4, PT ;  /* 0x00000004ff007c0c */ /* 0x004fc8000bf45070 */
[----:B------:R-:W-:-:S04]  /*6260*/  ISETP.NE.AND.EX P2, PT, RZ, UR5, PT, P2 ;  /* 0x00000005ff007c0c */ /* 0x000fc8000bf45320 */
[----:B------:R-:W-:-:S04]  /*6270*/  @!P1 SEL R0, RZ, 0xffffffff, P2 ;  /* 0xffffffffff009807 */ /* 0x000fc80001000000 */
[----:B------:R-:W-:-:S04]  /*6280*/  LOP3.LUT R0, R0, 0x1, RZ, 0xc0, !PT ;  /* 0x0000000100007812 */ /* 0x000fc800078ec0ff */
[----:B------:R-:W-:-:S04]  /*6290*/  ISETP.EQ.U32.AND P0, PT, R0, 0x1, PT ;  /* 0x000000010000780c */ /* 0x000fc80003f02070 */
[----:B------:R-:W-:-:S09]  /*62a0*/  P2R R159, PR, RZ, 0x1 ;  /* 0x00000001ff9f7803 */ /* 0x000fd20000000000 */
.L_x_114:
[----:B------:R-:W-:Y:S01]  /*62b0*/  ISETP.NE.AND P5, PT, R159, RZ, PT ;  /* 0x000000ff9f00720c */ /* 0x000fe20003fa5270 */
[----:B------:R-:W-:Y:S01]  /*62c0*/  IMAD.MOV.U32 R143, RZ, RZ, 0x1 ;  /* 0x00000001ff8f7424 */ /* 0x000fe200078e00ff */
[----:B------:R-:W-:Y:S01]  /*62d0*/  LEA R3, R69, UR41, 0x3 ;  /* 0x0000002945037c11 */ /* 0x000fe2000f8e18ff */
[----:B------:R-:W-:Y:S01]  /*62e0*/  IMAD.SHL.U32 R137, R23, 0x40, RZ ;  /* 0x0000004017897824 */ /* 0x000fe200078e00ff */
[----:B------:R-:W-:Y:S01]  /*62f0*/  SHF.L.U32 R0, R150, 0x1f, RZ ;  /* 0x0000001f96007819 */ /* 0x000fe200000006ff */
[----:B------:R-:W-:Y:S01]  /*6300*/  IMAD.SHL.U32 R135, R22, 0x100, RZ ;  /* 0x0000010016877824 */ /* 0x000fe200078e00ff */
[----:B-----5:R-:W-:Y:S01]  /*6310*/  FSETP.NEU.AND P3, PT, R91, RZ, PT ;  /* 0x000000ff5b00720b */ /* 0x020fe20003f6d000 */
[----:B------:R-:W-:Y:S01]  /*6320*/  IMAD R67, R69, 0x80, R70 ;  /* 0x0000008045437824 */ /* 0x000fe200078e0246 */
[----:B------:R-:W-:Y:S01]  /*6330*/  CS2R R130, SRZ ;  /* 0x0000000000827805 */ /* 0x000fe2000001ff00 */
[----:B------:R-:W-:Y:S01]  /*6340*/  IMAD.MOV.U32 R68, RZ, RZ, RZ ;  /* 0x000000ffff447224 */ /* 0x000fe200078e00ff */
[----:B------:R-:W-:Y:S01]  /*6350*/  CS2R R128, SRZ ;  /* 0x0000000000807805 */ /* 0x000fe2000001ff00 */
[----:B------:R-:W-:Y:S01]  /*6360*/  IMAD.U32 R142, RZ, RZ, UR42 ;  /* 0x0000002aff8e7e24 */ /* 0x000fe2000f8e00ff */
[----:B------:R-:W-:Y:S01]  /*6370*/  CS2R R126, SRZ ;  /* 0x00000000007e7805 */ /* 0x000fe2000001ff00 */
[----:B------:R-:W-:Y:S01]  /*6380*/  VOTEU.ALL UP0, P5 ;  /* 0x0000000000ff7886 */ /* 0x000fe20002800000 */
[----:B------:R-:W-:Y:S01]  /*6390*/  @!P5 SHF.L.U32 R2, R144, 0x1f, RZ ;  /* 0x0000001f9002d819 */ /* 0x000fe200000006ff */
[----:B------:R-:W-:Y:S01]  /*63a0*/  IMAD.U32 R141, RZ, RZ, UR43 ;  /* 0x0000002bff8d7e24 */ /* 0x000fe2000f8e00ff */
[----:B------:R-:W-:-:S02]  /*63b0*/  CS2R R124, SRZ ;  /* 0x00000000007c7805 */ /* 0x000fc4000001ff00 */
[----:B------:R-:W-:Y:S01]  /*63c0*/  CS2R R122, SRZ ;  /* 0x00000000007a7805 */ /* 0x000fe2000001ff00 */
[----:B------:R-:W-:Y:S01]  /*63d0*/  @!UP0 ULEA UR4, UR43, UR41, 0x3 ;  /* 0x000000292b048291 */ /* 0x000fe2000f8e18ff */
[----:B------:R-:W-:Y:S02]  /*63e0*/  CS2R R120, SRZ ;  /* 0x0000000000787805 */ /* 0x000fe4000001ff00 */
[----:B------:R-:W-:Y:S02]  /*63f0*/  CS2R R118, SRZ ;  /* 0x0000000000767805 */ /* 0x000fe4000001ff00 */
[----:B------:R-:W-:-:S04]  /*6400*/  CS2R R116, SRZ ;  /* 0x0000000000747805 */ /* 0x000fc8000001ff00 */
[----:B------:R2:W3:Y:S02]  /*6410*/  @!P5 SYNCS.PHASECHK.TRANS64.TRYWAIT P1, [UR4+0x80], R2 ;  /* 0x00008002ff00d5a7 */ /* 0x0004e40008021104 */
[----:B------:R-:W4:Y:S01]  /*6420*/  LDCU.64 UR4, c[0x0][0x888] ;  /* 0x00011100ff0477ac */ /* 0x000f220008000a00 */
[----:B------:R1:W3:Y:S01]  /*6430*/  SYNCS.PHASECHK.TRANS64.TRYWAIT P0, [R3+URZ+0xf0], R0 ;  /* 0x0000f000030075a7 */ /* 0x0002e200080011ff */
[----:B----4-:R-:W-:-:S04]  /*6440*/  ISETP.NE.U32.AND P2, PT, RZ, UR4, PT ;  /* 0x00000004ff007c0c */ /* 0x010fc8000bf45070 */
[----:B------:R-:W-:-:S04]  /*6450*/  ISETP.NE.AND.EX P2, PT, RZ, UR5, PT, P2 ;  /* 0x00000005ff007c0c */ /* 0x000fc8000bf45320 */
[----:B--2---:R-:W-:Y:S02]  /*6460*/  SEL R2, RZ, 0xffffffff, P2 ;  /* 0xffffffffff027807 */ /* 0x004fe40001000000 */
[----:B------:R-:W-:Y:S02]  /*6470*/  LOP3.LUT P2, R134, R133, 0xff, RZ, 0xc0, !PT ;  /* 0x000000ff85867812 */ /* 0x000fe4000784c0ff */
[----:B-1----:R-:W-:-:S04]  /*6480*/  SEL R0, RZ, 0xffffffff, P3 ;  /* 0xffffffffff007807 */ /* 0x002fc80001800000 */
[----:B------:R-:W-:-:S04]  /*6490*/  @P4 SEL R0, R2, R0, !P2 ;  /* 0x0000000002004207 */ /* 0x000fc80005000000 */
[----:B------:R-:W-:-:S04]  /*64a0*/  LOP3.LUT R0, R0, 0x1, RZ, 0xc0, !PT ;  /* 0x0000000100007812 */ /* 0x000fc800078ec0ff */
[----:B------:R-:W-:-:S04]  /*64b0*/  ISETP.NE.U32.AND P2, PT, R0, 0x1, PT ;  /* 0x000000010000780c */ /* 0x000fc80003f45070 */
[----:B------:R-:W-:Y:S02]  /*64c0*/  P2R R157, PR, RZ, 0x4 ;  /* 0x00000004ff9d7803 */ /* 0x000fe40000000000 */
[----:B---3--:R-:W-:Y:S02]  /*64d0*/  @!P5 SEL R143, RZ, 0x1, !P1 ;  /* 0x00000001ff8fd807 */ /* 0x008fe40004800000 */
[----:B------:R-:W-:-:S07]  /*64e0*/  SEL R136, RZ, 0x1, !P0 ;  /* 0x00000001ff887807 */ /* 0x000fce0004000000 */
.L_x_228:
[----:B------:R-:W-:Y:S01]  /*64f0*/  ISETP.NE.AND P0, PT, R159, RZ, PT ;  /* 0x000000ff9f00720c */ /* 0x000fe20003f05270 */
[----:B------:R-:W-:Y:S05]  /*6500*/  YIELD ;  /* 0x0000000000007946 */ /* 0x000fea0003800000 */
[----:B------:R-:W-:Y:S07]  /*6510*/  BSSY B1, `(.L_x_115) ;  /* 0x000001a000017945 */ /* 0x000fee0003800000 */
[----:B------:R-:W-:Y:S05]  /*6520*/  @P0 BRA `(.L_x_116) ;  /* 0x0000000000600947 */ /* 0x000fea0003800000 */
[----:B------:R-:W-:Y:S01]  /*6530*/  ISETP.NE.AND P1, PT, R157, RZ, PT ;  /* 0x000000ff9d00720c */ /* 0x000fe20003f25270 */
[----:B------:R-:W-:Y:S01]  /*6540*/  BSSY B0, `(.L_x_117) ;  /* 0x000000b000007945 */ /* 0x000fe20003800000 */
[----:B------:R-:W-:Y:S11]  /*6550*/  ISETP.NE.AND P0, PT, R143, RZ, PT ;  /* 0x000000ff8f00720c */ /* 0x000ff60003f05270 */
[----:B------:R-:W-:Y:S05]  /*6560*/  @P1 LEA R6, R141, R152, 0xd ;  /* 0x000000988d061211 */ /* 0x000fea00078e68ff */
[--C-:B------:R-:W-:Y:S02]  /*6570*/  @P1 IMAD R5, R154, -0x10, R6.reuse ;  /* 0xfffffff09a051824 */ /* 0x100fe400078e0206 */
[----:B------:R-:W-:Y:S03]  /*6580*/  @P1 IMAD R4, R153, -0x10, R6 ;  /* 0xfffffff099041824 */ /* 0x000fe600078e0206 */
[----:B------:R-:W-:Y:S01]  /*6590*/  @P1 LEA R3, R151, R5, 0x4 ;  /* 0x0000000597031211 */ /* 0x000fe200078e20ff */
[----:B------:R-:W-:Y:S06]  /*65a0*/  @P0 BRA `(.L_x_118) ;  /* 0x0000000000100947 */ /* 0x000fec0003800000 */
[----:B------:R-:W-:Y:S02]  /*65b0*/  LEA R2, R141, UR41, 0x3 ;  /* 0x000000298d027c11 */ /* 0x000fe4000f8e18ff */
[----:B------:R-:W-:Y:S04]  /*65c0*/  SHF.L.U32 R0, R144, 0x1f, RZ ;  /* 0x0000001f90007819 */ /* 0x000fe800000006ff */
[----:B------:R-:W1:Y:S02]  /*65d0*/  SYNCS.PHASECHK.TRANS64.TRYWAIT P0, [R2+URZ+0x80], R0 ;  /* 0x00008000020075a7 */ /* 0x000e6400080011ff */
[----:B-1----:R-:W-:Y:S05]  /*65e0*/  @!P0 BRA `(.L_x_119) ;  /* 0x00000050002c8947 */ /* 0x002fea0003800000 */
.L_x_118:
[----:B------:R-:W-:Y:S05]  /*65f0*/  BSYNC B0 ;  /* 0x0000000000007941 */ /* 0x000fea0003800000 */
.L_x_117:
[----:B------:R-:W-:Y:S01]  /*6600*/  ISETP.NE.AND P0, PT, R157, RZ, PT ;  /* 0x000000ff9d00720c */ /* 0x000fe20003f05270 */
[----:B------:R-:W-:Y:S11]  /*6610*/  VIADD R141, R141, 0x1 ;  /* 0x000000018d8d7836 */ /* 0x000ff60000000000 */
[----:B------:R-:W-:Y:S01]  /*6620*/  @!UPT UIADD3 URZ, UPT, UPT, URZ, URZ, URZ ;  /* 0x000000fffffff290 */ /* 0x000fe2000fffe0ff */
[----:B------:R2:W3:Y:S04]  /*6630*/  @P0 LDS.128 R116, [R6] ;  /* 0x0000000006740984 */ /* 0x0004e80000000c00 */
[----:B------:R2:W4:Y:S04]  /*6640*/  @P0 LDS.128 R124, [R4+0x20] ;  /* 0x00002000047c0984 */ /* 0x0005280000000c00 */
[----:B------:R2:W2:Y:S04]  /*6650*/  @P0 LDS.128 R120, [R5+0x10] ;  /* 0x0000100005780984 */ /* 0x0004a80000000c00 */
[----:B------:R2:W2:Y:S01]  /*6660*/  @P0 LDS.128 R128, [R3+0x10] ;  /* 0x0000100003800984 */ /* 0x0004a20000000c00 */
[C---:B------:R-:W-:Y:S04]  /*6670*/  ISETP.NE.AND P0, PT, R141.reuse, 0x4, PT ;  /* 0x000000048d00780c */ /* 0x040fe80003f05270 */
[----:B-1----:R-:W-:Y:S02]  /*6680*/  SEL R0, RZ, 0x1, P0 ;  /* 0x00000001ff007807 */ /* 0x002fe40000000000 */
[----:B------:R-:W-:Y:S02]  /*6690*/  SEL R141, R141, RZ, P0 ;  /* 0x000000ff8d8d7207 */ /* 0x000fe40000000000 */
[----:B------:R-:W-:Y:S02]  /*66a0*/  LOP3.LUT R144, R144, R0, RZ, 0x3c, !PT ;  /* 0x0000000090907212 */ /* 0x000fe400078e3cff */
.L_x_116:
[----:B------:R-:W-:Y:S05]  /*66b0*/  BSYNC B1 ;  /* 0x0000000000017941 */ /* 0x000fea0003800000 */
.L_x_115:
[C---:B------:R-:W-:Y:S01]  /*66c0*/  LOP3.LUT P1, RZ, R68.reuse, R136, RZ, 0xfc, !PT ;  /* 0x0000008844ff7212 */ /* 0x040fe2000782fcff */
[----:B------:R-:W-:Y:S01]  /*66d0*/  IMAD.SHL.U32 R66, R68, 0x20, RZ ;  /* 0x0000002044427824 */ /* 0x000fe200078e00ff */
[----:B------:R-:W-:Y:S01]  /*66e0*/  LEA R112, R69, UR41, 0x3 ;  /* 0x0000002945707c11 */ /* 0x000fe2000f8e18ff */
[----:B------:R-:W-:Y:S02]  /*66f0*/  BSSY B0, `(.L_x_120) ;  /* 0x0000009000007945 */ /* 0x000fe40003800000 */
[----:B------:R-:W-:Y:S05]  /*6700*/  IMAD.IADD R2, R67, 0x1, R66 ;  /* 0x0000000143027824 */ /* 0x000fea00078e0242 */
[----:B------:R-:W-:Y:S04]  /*6710*/  SHF.R.U32.HI R0, RZ, 0x15, R2 ;  /* 0x00000015ff007819 */ /* 0x000fe80000011602 */
[----:B------:R-:W-:Y:S01]  /*6720*/  LOP3.LUT P0, RZ, R0, 0x3, R156, 0x48, !PT ;  /* 0x0000000300ff7812 */ /* 0x000fe2000780489c */
[----:B------:R-:W-:Y:S01]  /*6730*/  @!UPT UIADD3 URZ, UPT, UPT, URZ, URZ, URZ ;  /* 0x000000fffffff290 */ /* 0x000fe2000fffe0ff */
[----:B------:R-:W-:Y:S11]  /*6740*/  @P1 BRA `(.L_x_121) ;  /* 0x00000000000c1947 */ /* 0x000ff60003800000 */
[----:B------:R-:W-:Y:S04]  /*6750*/  SHF.L.U32 R0, R150, 0x1f, RZ ;  /* 0x0000001f96007819 */ /* 0x000fe800000006ff */
[----:B------:R-:W1:Y:S02]  /*6760*/  SYNCS.PHASECHK.TRANS64.TRYWAIT P1, [R112+URZ+0xf0], R0 ;  /* 0x0000f000700075a7 */ /* 0x000e6400080211ff */
[----:B-1----:R-:W-:Y:S05]  /*6770*/  @!P1 BRA `(.L_x_122) ;  /* 0x0000004c00dc9947 */ /* 0x002fea0003800000 */
.L_x_121:
[----:B------:R-:W-:Y:S05]  /*6780*/  BSYNC B0 ;  /* 0x0000000000007941 */ /* 0x000fea0003800000 */
.L_x_120:
[----:B------:R-:W-:Y:S05]  /*6790*/  @!P0 BRA `(.L_x_123) ;  /* 0x0000000000408947 */ /* 0x000fea0003800000 */
[----:B------:R-:W2:Y:S01]  /*67a0*/  LDCU.64 UR8, c[0x4][0x70] ;  /* 0x01000e00ff0877ac */ /* 0x000ea20008000a00 */
[----:B------:R-:W-:Y:S01]  /*67b0*/  MOV R15, 0x0 ;  /* 0x00000000000f7802 */ /* 0x000fe20000000f00 */
[----:B------:R-:W-:Y:S02]  /*67c0*/  HFMA2 R12, -RZ, RZ, 0, 5.9604644775390625e-08 ;  /* 0x00000001ff0c7431 */ /* 0x000fe400000001ff */
[----:B------:R-:W-:Y:S02]  /*67d0*/  IMAD.MOV.U32 R8, RZ, RZ, 0x192 ;  /* 0x00000192ff087424 */ /* 0x000fe400078e00ff */
[----:B------:R-:W-:Y:S01]  /*67e0*/  IMAD.MOV.U32 R13, RZ, RZ, RZ ;  /* 0x000000ffff0d7224 */ /* 0x000fe200078e00ff */
[----:B------:R-:W1:Y:S01]  /*67f0*/  LDCU.64 UR6, c[0x4][0x78] ;  /* 0x01000f00ff0677ac */ /* 0x000e620008000a00 */
[----:B------:R-:W3:Y:S01]  /*6800*/  LDC.64 R14, c[0x4][R15] ;  /* 0x010000000f0e7b82 */ /* 0x000ee20000000a00 */
[----:B------:R-:W5:Y:S01]  /*6810*/  LDCU.64 UR4, c[0x4][0x10] ;  /* 0x01000200ff0477ac */ /* 0x000f620008000a00 */
[----:B--2---:R-:W-:Y:S01]  /*6820*/  MOV R5, UR9 ;  /* 0x0000000900057c02 */ /* 0x004fe20008000f00 */
[----:B------:R-:W-:Y:S01]  /*6830*/  IMAD.U32 R4, RZ, RZ, UR8 ;  /* 0x00000008ff047e24 */ /* 0x000fe2000f8e00ff */
[----:B-1----:R-:W-:Y:S01]  /*6840*/  MOV R7, UR7 ;  /* 0x0000000700077c02 */ /* 0x002fe20008000f00 */
[----:B------:R-:W-:Y:S01]  /*6850*/  IMAD.U32 R6, RZ, RZ, UR6 ;  /* 0x00000006ff067e24 */ /* 0x000fe2000f8e00ff */
[----:B-----5:R-:W-:Y:S01]  /*6860*/  MOV R11, UR5 ;  /* 0x00000005000b7c02 */ /* 0x020fe20008000f00 */
[----:B------:R-:W-:Y:S02]  /*6870*/  IMAD.U32 R10, RZ, RZ, UR4 ;  /* 0x00000004ff0a7e24 */ /* 0x000fe4000f8e00ff */
[----:B------:R-:W-:Y:S07]  /*6880*/  LEPC R20, `(.L_x_123) ;  /* 0x000000001014794e */ /* 0x000fee0000000000 */
[----:B---34-:R-:W-:Y:S05]  /*6890*/  CALL.ABS.NOINC R14 ;  /* 0x000000000e007343 */ /* 0x018fea0003c00000 */
.L_x_123:
[----:B------:R-:W-:Y:S05]  /*68a0*/  WARPSYNC.ALL ;  /* 0x0000000000007948 */ /* 0x000fea0003800000 */
[----:B------:R-:W-:Y:S01]  /*68b0*/  R2UR UR4, R2 ;  /* 0x00000000020472ca */ /* 0x000fe200000e0000 */
[--C-:B---3--:R-:W-:Y:S02]  /*68c0*/  HADD2.F32 R36, -RZ, R116.reuse.H0_H0 ;  /* 0x20000074ff247230 */ /* 0x108fe40000004100 */
[----:B------:R-:W-:Y:S02]  /*68d0*/  HFMA2 R53, -RZ, RZ, 3.7421875, 0 ;  /* 0x437c0000ff357431 */ /* 0x000fe400000001ff */
[----:B------:R-:W-:Y:S01]  /*68e0*/  HADD2.F32 R37, -RZ, R116.H1_H1 ;  /* 0x30000074ff257230 */ /* 0x000fe20000004100 */
[----:B------:R-:W-:Y:S01]  /*68f0*/  MOV R87, 0x3bbb989d ;  /* 0x3bbb989d00577802 */ /* 0x000fe20000000f00 */
[--C-:B------:R-:W-:Y:S01]  /*6900*/  HADD2.F32 R38, -RZ, R117.reuse.H0_H0 ;  /* 0x20000075ff267230 */ /* 0x100fe20000004100 */
[----:B------:R-:W-:Y:S01]  /*6910*/  ISETP.NE.AND P1, PT, R68, 0x3, PT ;  /* 0x000000034400780c */ /* 0x000fe20003f25270 */
[----:B------:R-:W-:Y:S04]  /*6920*/  BSSY.RECONVERGENT B1, `(.L_x_124) ;  /* 0x0000175000017945 */ /* 0x000fe80003800200 */
[----:B--2---:R-:W1:Y:S08]  /*6930*/  LDTM.x32 R4, tmem[UR4] ;  /* 0x00000004000479ee */ /* 0x004e7000082c0000 */
[----:B------:R-:W-:Y:S01]  /*6940*/  @!P1 NOP ;  /* 0x0000000000009918 */ /* 0x000fe20000000000 */
[C---:B-1----:R-:W-:Y:S01]  /*6950*/  FMUL R0, R71.reuse, R4 ;  /* 0x0000000447007220 */ /* 0x042fe20000400000 */
[C---:B------:R-:W-:Y:S01]  /*6960*/  FMUL R4, R71.reuse, R8 ;  /* 0x0000000847047220 */ /* 0x040fe20000400000 */
        /* <DEDUP_REMOVED lines=16> */
[----:B------:R-:W-:Y:S02]  /*6a70*/  HADD2.F32 R32, -RZ, R117.H1_H1 ;  /* 0x30000075ff207230 */ /* 0x000fe40000004100 */
[C---:B------:R-:W-:Y:S01]  /*6a80*/  FMUL R25, R71.reuse, R29 ;  /* 0x0000001d47197220 */ /* 0x040fe20000400000 */
[C---:B------:R-:W-:Y:S01]  /*6a90*/  FMUL R7, R71.reuse, R7 ;  /* 0x0000000747077220 */ /* 0x040fe20000400000 */
[C---:B------:R-:W-:Y:S01]  /*6aa0*/  FMUL R29, R71.reuse, R33 ;  /* 0x00000021471d7220 */ /* 0x040fe20000400000 */
[----:B------:R-:W-:Y:S01]  /*6ab0*/  FMUL R18, R71, R22 ;  /* 0x0000001647127220 */ /* 0x000fe20000400000 */
[----:B------:R-:W-:Y:S01]  /*6ac0*/  FFMA R0, R91, R36, R0 ;  /* 0x000000245b007223 */ /* 0x000fe20000000000 */
[--C-:B------:R-:W-:Y:S02]  /*6ad0*/  HADD2.F32 R33, -RZ, R118.reuse.H0_H0 ;  /* 0x20000076ff217230 */ /* 0x100fe40000004100 */
[C---:B------:R-:W-:Y:S01]  /*6ae0*/  FMUL R22, R71.reuse, R26 ;  /* 0x0000001a47167220 */ /* 0x040fe20000400000 */
[----:B------:R-:W-:Y:S01]  /*6af0*/  FMUL R26, R71, R30 ;  /* 0x0000001e471a7220 */ /* 0x000fe20000400000 */
[----:B------:R-:W-:Y:S01]  /*6b00*/  FFMA R2, R91, R37, R2 ;  /* 0x000000255b027223 */ /* 0x000fe20000000002 */
[----:B------:R-:W-:Y:S01]  /*6b10*/  FMUL R30, R71, R34 ;  /* 0x00000022471e7220 */ /* 0x000fe20000400000 */
[C---:B------:R-:W-:Y:S01]  /*6b20*/  FFMA R3, R91.reuse, R38, R3 ;  /* 0x000000265b037223 */ /* 0x040fe20000000003 */
[----:B------:R-:W-:Y:S02]  /*6b30*/  HADD2.F32 R34, -RZ, R118.H1_H1 ;  /* 0x30000076ff227230 */ /* 0x000fe40000004100 */
[C---:B------:R-:W-:Y:S01]  /*6b40*/  FFMA R7, R91.reuse, R32, R7 ;  /* 0x000000205b077223 */ /* 0x040fe20000000007 */
[--C-:B------:R-:W-:Y:S02]  /*6b50*/  HADD2.F32 R32, -RZ, R119.reuse.H0_H0 ;  /* 0x20000077ff207230 */ /* 0x100fe40000004100 */
[----:B------:R-:W-:Y:S01]  /*6b60*/  FFMA R4, R91, R33, R4 ;  /* 0x000000215b047223 */ /* 0x000fe20000000004 */
[----:B------:R-:W-:Y:S02]  /*6b70*/  HADD2.F32 R36, -RZ, R119.H1_H1 ;  /* 0x30000077ff247230 */ /* 0x000fe40000004100 */
[----:B------:R-:W-:Y:S01]  /*6b80*/  FMUL R11, R71, R11 ;  /* 0x0000000b470b7220 */ /* 0x000fe20000400000 */
[--C-:B------:R-:W-:Y:S02]  /*6b90*/  HADD2.F32 R33, -RZ, R120.reuse.H0_H0 ;  /* 0x20000078ff217230 */ /* 0x100fe40000004100 */
[C---:B------:R-:W-:Y:S01]  /*6ba0*/  FFMA R5, R91.reuse, R34, R5 ;  /* 0x000000225b057223 */ /* 0x040fe20000000005 */
[C---:B------:R-:W-:Y:S01]  /*6bb0*/  FFMA R6, R91.reuse, R32, R6 ;  /* 0x000000205b067223 */ /* 0x040fe20000000006 */
[C---:B------:R-:W-:Y:S01]  /*6bc0*/  FFMA R11, R91.reuse, R36, R11 ;  /* 0x000000245b0b7223 */ /* 0x040fe2000000000b */
[----:B------:R-:W-:Y:S02]  /*6bd0*/  HADD2.F32 R32, -RZ, R120.H1_H1 ;  /* 0x30000078ff207230 */ /* 0x000fe40000004100 */
[----:B------:R-:W-:Y:S01]  /*6be0*/  FFMA R8, R91, R33, R8 ;  /* 0x000000215b087223 */ /* 0x000fe20000000008 */
[--C-:B------:R-:W-:Y:S02]  /*6bf0*/  HADD2.F32 R34, -RZ, R121.reuse.H0_H0 ;  /* 0x20000079ff227230 */ /* 0x100fe40000004100 */
[----:B------:R-:W-:Y:S01]  /*6c00*/  FMUL R15, R71, R15 ;  /* 0x0000000f470f7220 */ /* 0x000fe20000400000 */
[----:B------:R-:W-:Y:S02]  /*6c10*/  HADD2.F32 R33, -RZ, R121.H1_H1 ;  /* 0x30000079ff217230 */ /* 0x000fe40000004100 */
[C---:B------:R-:W-:Y:S01]  /*6c20*/  FFMA R9, R91.reuse, R32, R9 ;  /* 0x000000205b097223 */ /* 0x040fe20000000009 */
[--C-:B------:R-:W-:Y:S02]  /*6c30*/  HADD2.F32 R36, -RZ, R122.reuse.H0_H0 ;  /* 0x2000007aff247230 */ /* 0x100fe40000004100 */
[C---:B------:R-:W-:Y:S01]  /*6c40*/  FFMA R10, R91.reuse, R34, R10 ;  /* 0x000000225b0a7223 */ /* 0x040fe2000000000a */
[----:B------:R-:W-:Y:S02]  /*6c50*/  HADD2.F32 R32, -RZ, R122.H1_H1 ;  /* 0x3000007aff207230 */ /* 0x000fe40000004100 */
[C---:B------:R-:W-:Y:S01]  /*6c60*/  FFMA R15, R91.reuse, R33, R15 ;  /* 0x000000215b0f7223 */ /* 0x040fe2000000000f */
[--C-:B------:R-:W-:Y:S02]  /*6c70*/  HADD2.F32 R33, -RZ, R123.reuse.H0_H0 ;  /* 0x2000007bff217230 */ /* 0x100fe40000004100 */
[C---:B------:R-:W-:Y:S01]  /*6c80*/  FFMA R12, R91.reuse, R36, R12 ;  /* 0x000000245b0c7223 */ /* 0x040fe2000000000c */
[----:B------:R-:W-:Y:S02]  /*6c90*/  HADD2.F32 R34, -RZ, R123.H1_H1 ;  /* 0x3000007bff227230 */ /* 0x000fe40000004100 */
[----:B------:R-:W-:Y:S01]  /*6ca0*/  FFMA R13, R91, R32, R13 ;  /* 0x000000205b0d7223 */ /* 0x000fe2000000000d */
[--C-:B----4-:R-:W-:Y:S02]  /*6cb0*/  HADD2.F32 R32, -RZ, R124.reuse.H0_H0 ;  /* 0x2000007cff207230 */ /* 0x110fe40000004100 */
[----:B------:R-:W-:Y:S01]  /*6cc0*/  FMUL R19, R71, R19 ;  /* 0x0000001347137220 */ /* 0x000fe20000400000 */
[----:B------:R-:W-:Y:S02]  /*6cd0*/  HADD2.F32 R36, -RZ, R124.H1_H1 ;  /* 0x3000007cff247230 */ /* 0x000fe40000004100 */
[C---:B------:R-:W-:Y:S01]  /*6ce0*/  FFMA R14, R91.reuse, R33, R14 ;  /* 0x000000215b0e7223 */ /* 0x040fe2000000000e */
[--C-:B------:R-:W-:Y:S02]  /*6cf0*/  HADD2.F32 R33, -RZ, R125.reuse.H0_H0 ;  /* 0x2000007dff217230 */ /* 0x100fe40000004100 */
[C---:B------:R-:W-:Y:S01]  /*6d00*/  FFMA R19, R91.reuse, R34, R19 ;  /* 0x000000225b137223 */ /* 0x040fe20000000013 */
[C---:B------:R-:W-:Y:S01]  /*6d10*/  FFMA R16, R91.reuse, R32, R16 ;  /* 0x000000205b107223 */ /* 0x040fe20000000010 */
[C---:B------:R-:W-:Y:S01]  /*6d20*/  FFMA R17, R91.reuse, R36, R17 ;  /* 0x000000245b117223 */ /* 0x040fe20000000011 */
[----:B------:R-:W-:Y:S02]  /*6d30*/  HADD2.F32 R32, -RZ, R125.H1_H1 ;  /* 0x3000007dff207230 */ /* 0x000fe40000004100 */
[----:B------:R-:W-:Y:S01]  /*6d40*/  FFMA R18, R91, R33, R18 ;  /* 0x000000215b127223 */ /* 0x000fe20000000012 */
[--C-:B------:R-:W-:Y:S02]  /*6d50*/  HADD2.F32 R34, -RZ, R126.reuse.H0_H0 ;  /* 0x2000007eff227230 */ /* 0x100fe40000004100 */
[C---:B------:R-:W-:Y:S01]  /*6d60*/  FMUL R23, R71.reuse, R23 ;  /* 0x0000001747177220 */ /* 0x040fe20000400000 */
[----:B------:R-:W-:Y:S02]  /*6d70*/  HADD2.F32 R33, -RZ, R126.H1_H1 ;  /* 0x3000007eff217230 */ /* 0x000fe40000004100 */
[----:B------:R-:W-:Y:S01]  /*6d80*/  FMUL R27, R71, R27 ;  /* 0x0000001b471b7220 */ /* 0x000fe20000400000 */
[--C-:B------:R-:W-:Y:S02]  /*6d90*/  HADD2.F32 R36, -RZ, R127.reuse.H0_H0 ;  /* 0x2000007fff247230 */ /* 0x100fe40000004100 */
[C---:B------:R-:W-:Y:S01]  /*6da0*/  FFMA R23, R91.reuse, R32, R23 ;  /* 0x000000205b177223 */ /* 0x040fe20000000017 */
[C---:B------:R-:W-:Y:S01]  /*6db0*/  FFMA R20, R91.reuse, R34, R20 ;  /* 0x000000225b147223 */ /* 0x040fe20000000014 */
[----:B------:R-:W-:Y:S02]  /*6dc0*/  HADD2.F32 R32, -RZ, R127.H1_H1 ;  /* 0x3000007fff207230 */ /* 0x000fe40000004100 */
[C---:B------:R-:W-:Y:S01]  /*6dd0*/  FFMA R21, R91.reuse, R33, R21 ;  /* 0x000000215b157223 */ /* 0x040fe20000000015 */
[--C-:B------:R-:W-:Y:S02]  /*6de0*/  HADD2.F32 R33, -RZ, R128.reuse.H0_H0 ;  /* 0x20000080ff217230 */ /* 0x100fe40000004100 */
        /* <DEDUP_REMOVED lines=17> */
[C---:B------:R-:W-:Y:S02]  /*6f00*/  FFMA R30, R91.reuse, R34, R30 ;  /* 0x000000225b1e7223 */ /* 0x040fe4000000001e */
[----:B------:R-:W-:Y:S01]  /*6f10*/  FFMA R35, R91, R33, R35 ;  /* 0x000000215b237223 */ /* 0x000fe20000000023 */
[----:B------:R-:W-:Y:S04]  /*6f20*/  FFMA.SAT R32, R0, -R87, 0.5 ;  /* 0x3f00000000207423 */ /* 0x000fe80000002857 */
[----:B------:R-:W-:Y:S04]  /*6f30*/  FFMA.RM R54, R32, R53, 12582913 ;  /* 0x4b40000120367423 */ /* 0x000fe80000004035 */
[----:B------:R-:W-:Y:S04]  /*6f40*/  FADD R32, R54, -12583039 ;  /* 0xcb40007f36207421 */ /* 0x000fe80000000000 */
[C---:B------:R-:W-:Y:S04]  /*6f50*/  FFMA R32, R0.reuse, -1.4426950216293334961, -R32 ;  /* 0xbfb8aa3b00207823 */ /* 0x040fe80000000820 */
[----:B------:R-:W-:Y:S01]  /*6f60*/  FFMA R32, R0, -1.925963033500011079e-08, R32 ;  /* 0xb2a5706000207823 */ /* 0x000fe20000000020 */
[C---:B------:R-:W-:Y:S03]  /*6f70*/  FFMA.SAT R33, R2.reuse, -R87, 0.5 ;  /* 0x3f00000002217423 */ /* 0x040fe60000002857 */
[----:B------:R-:W1:Y:S01]  /*6f80*/  MUFU.EX2 R88, R32 ;  /* 0x0000002000587308 */ /* 0x000e620000000800 */
[----:B------:R-:W-:Y:S04]  /*6f90*/  FFMA.RM R55, R33, R53, 12582913 ;  /* 0x4b40000121377423 */ /* 0x000fe80000004035 */
[----:B------:R-:W-:Y:S04]  /*6fa0*/  FADD R33, R55, -12583039 ;  /* 0xcb40007f37217421 */ /* 0x000fe80000000000 */
[C---:B------:R-:W-:Y:S04]  /*6fb0*/  FFMA R33, R2.reuse, -1.4426950216293334961, -R33 ;  /* 0xbfb8aa3b02217823 */ /* 0x040fe80000000821 */
[----:B------:R-:W-:Y:S01]  /*6fc0*/  FFMA R33, R2, -1.925963033500011079e-08, R33 ;  /* 0xb2a5706002217823 */ /* 0x000fe20000000021 */
[C---:B------:R-:W-:Y:S03]  /*6fd0*/  FFMA.SAT R34, R3.reuse, -R87, 0.5 ;  /* 0x3f00000003227423 */ /* 0x040fe60000002857 */
[----:B------:R-:W2:Y:S01]  /*6fe0*/  MUFU.EX2 R90, R33 ;  /* 0x00000021005a7308 */ /* 0x000ea20000000800 */
[----:B------:R-:W-:Y:S04]  /*6ff0*/  FFMA.RM R56, R34, R53, 12582913 ;  /* 0x4b40000122387423 */ /* 0x000fe80000004035 */
[----:B------:R-:W-:Y:S04]  /*7000*/  FADD R34, R56, -12583039 ;  /* 0xcb40007f38227421 */ /* 0x000fe80000000000 */
[C---:B------:R-:W-:Y:S04]  /*7010*/  FFMA R34, R3.reuse, -1.4426950216293334961, -R34 ;  /* 0xbfb8aa3b03227823 */ /* 0x040fe80000000822 */
[----:B------:R-:W-:Y:S01]  /*7020*/  FFMA R34, R3, -1.925963033500011079e-08, R34 ;  /* 0xb2a5706003227823 */ /* 0x000fe20000000022 */
[----:B------:R-:W-:Y:S03]  /*7030*/  FFMA.SAT R36, R7, -R87, 0.5 ;  /* 0x3f00000007247423 */ /* 0x000fe60000002857 */
[----:B------:R-:W3:Y:S01]  /*7040*/  MUFU.EX2 R89, R34 ;  /* 0x0000002200597308 */ /* 0x000ee20000000800 */
[----:B------:R-:W-:Y:S04]  /*7050*/  FFMA.RM R57, R36, R53, 12582913 ;  /* 0x4b40000124397423 */ /* 0x000fe80000004035 */
[----:B------:R-:W-:Y:S04]  /*7060*/  FADD R36, R57, -12583039 ;  /* 0xcb40007f39247421 */ /* 0x000fe80000000000 */
[C---:B------:R-:W-:Y:S04]  /*7070*/  FFMA R36, R7.reuse, -1.4426950216293334961, -R36 ;  /* 0xbfb8aa3b07247823 */ /* 0x040fe80000000824 */
[----:B------:R-:W-:Y:S01]  /*7080*/  FFMA R36, R7, -1.925963033500011079e-08, R36 ;  /* 0xb2a5706007247823 */ /* 0x000fe20000000024 */
[----:B------:R-:W-:Y:S03]  /*7090*/  FFMA.SAT R37, R4, -R87, 0.5 ;  /* 0x3f00000004257423 */ /* 0x000fe60000002857 */
[----:B------:R-:W4:Y:S01]  /*70a0*/  MUFU.EX2 R92, R36 ;  /* 0x00000024005c7308 */ /* 0x000f220000000800 */
[----:B------:R-:W-:Y:S04]  /*70b0*/  FFMA.RM R58, R37, R53, 12582913 ;  /* 0x4b400001253a7423 */ /* 0x000fe80000004035 */
[----:B------:R-:W-:Y:S04]  /*70c0*/  FADD R37, R58, -12583039 ;  /* 0xcb40007f3a257421 */ /* 0x000fe80000000000 */
[C---:B------:R-:W-:Y:S04]  /*70d0*/  FFMA R37, R4.reuse, -1.4426950216293334961, -R37 ;  /* 0xbfb8aa3b04257823 */ /* 0x040fe80000000825 */
[----:B------:R-:W-:Y:S01]  /*70e0*/  FFMA R37, R4, -1.925963033500011079e-08, R37 ;  /* 0xb2a5706004257823 */ /* 0x000fe20000000025 */
[----:B------:R-:W-:Y:S03]  /*70f0*/  FFMA.SAT R38, R5, -R87, 0.5 ;  /* 0x3f00000005267423 */ /* 0x000fe60000002857 */
[----:B------:R-:W5:Y:S01]  /*7100*/  MUFU.EX2 R93, R37 ;  /* 0x00000025005d7308 */ /* 0x000f620000000800 */
        /* <DEDUP_REMOVED lines=34> */
[C---:B------:R-:W-:Y:S03]  /*7330*/  FFMA.SAT R44, R15.reuse, -R87, 0.5 ;  /* 0x3f0000000f2c7423 */ /* 0x040fe60000002857 */
        /* <DEDUP_REMOVED lines=36> */
[----:B------:R1:W5:Y:S01]  /*7580*/  MUFU.EX2 R105, R49 ;  /* 0x0000003100697308 */ /* 0x0003620000000800 */
[----:B------:R-:W-:Y:S04]  /*7590*/  FFMA.RM R78, R50, R53, 12582913 ;  /* 0x4b400001324e7423 */ /* 0x000fe80000004035 */
[----:B------:R-:W-:Y:S04]  /*75a0*/  FADD R50, R78, -12583039 ;  /* 0xcb40007f4e327421 */ /* 0x000fe80000000000 */
[C---:B------:R-:W-:Y:S04]  /*75b0*/  FFMA R50, R17.reuse, -1.4426950216293334961, -R50 ;  /* 0xbfb8aa3b11327823 */ /* 0x040fe80000000832 */
[----:B------:R-:W-:Y:S01]  /*75c0*/  FFMA R50, R17, -1.925963033500011079e-08, R50 ;  /* 0xb2a5706011327823 */ /* 0x000fe20000000032 */
[C---:B------:R-:W-:Y:S03]  /*75d0*/  FFMA.SAT R51, R18.reuse, -R87, 0.5 ;  /* 0x3f00000012337423 */ /* 0x040fe60000002857 */
[----:B------:R2:W5:Y:S01]  /*75e0*/  MUFU.EX2 R106, R50 ;  /* 0x00000032006a7308 */ /* 0x0005620000000800 */
[----:B------:R-:W-:Y:S01]  /*75f0*/  FFMA.RM R79, R51, R53, 12582913 ;  /* 0x4b400001334f7423 */ /* 0x000fe20000004035 */
[----:B-1----:R-:W-:Y:S03]  /*7600*/  @!P1 IADD3 R49, PT, PT, R69, 0x1, RZ ;  /* 0x0000000145319810 */ /* 0x002fe60007ffe0ff */
[----:B------:R-:W-:Y:S01]  /*7610*/  FADD R51, R79, -12583039 ;  /* 0xcb40007f4f337421 */ /* 0x000fe20000000000 */
[C---:B------:R-:W-:Y:S03]  /*7620*/  @!P1 ISETP.NE.AND P0, PT, R49.reuse, 0x4, PT ;  /* 0x000000043100980c */ /* 0x040fe60003f05270 */
[C---:B------:R-:W-:Y:S01]  /*7630*/  FFMA R51, R18.reuse, -1.4426950216293334961, -R51 ;  /* 0xbfb8aa3b12337823 */ /* 0x040fe20000000833 */
[----:B------:R-:W-:Y:S02]  /*7640*/  @!P1 SEL R69, R49, RZ, P0 ;  /* 0x000000ff31459207 */ /* 0x000fe40000000000 */
[----:B------:R-:W-:Y:S01]  /*7650*/  @!P1 SEL R49, RZ, 0x1, P0 ;  /* 0x00000001ff319807 */ /* 0x000fe20000000000 */
[----:B------:R-:W-:Y:S01]  /*7660*/  FFMA R51, R18, -1.925963033500011079e-08, R51 ;  /* 0xb2a5706012337823 */ /* 0x000fe20000000033 */
[----:B------:R-:W-:Y:S02]  /*7670*/  FFMA.SAT R52, R23, -R87, 0.5 ;  /* 0x3f00000017347423 */ /* 0x000fe40000002857 */
[----:B------:R-:W-:Y:S01]  /*7680*/  @!P1 LOP3.LUT R150, R150, R49, RZ, 0x3c, !PT ;  /* 0x0000003196969212 */ /* 0x000fe200078e3cff */
[----:B------:R1:W5:Y:S01]  /*7690*/  MUFU.EX2 R107, R51 ;  /* 0x00000033006b7308 */ /* 0x0003620000000800 */
[----:B------:R-:W-:Y:S01]  /*76a0*/  FFMA.RM R80, R52, R53, 12582913 ;  /* 0x4b40000134507423 */ /* 0x000fe20000004035 */
[----:B--2---:R-:W-:Y:S02]  /*76b0*/  @!P1 IADD3 R50, PT, PT, R112, 0x110, RZ ;  /* 0x0000011070329810 */ /* 0x004fe40007ffe0ff */
[----:B------:R-:W-:Y:S01]  /*76c0*/  SHF.L.U32 R49, R57, 0x17, RZ ;  /* 0x0000001739317819 */ /* 0x000fe200000006ff */
[----:B------:R-:W-:Y:S01]  /*76d0*/  FADD R52, R80, -12583039 ;  /* 0xcb40007f50347421 */ /* 0x000fe20000000000 */
[----:B------:R-:W-:Y:S03]  /*76e0*/  @!P1 LOP3.LUT R50, R50, 0xfefffff8, RZ, 0xc0, !PT ;  /* 0xfefffff832329812 */ /* 0x000fe600078ec0ff */
[C---:B------:R-:W-:Y:S01]  /*76f0*/  FFMA R52, R23.reuse, -1.4426950216293334961, -R52 ;  /* 0xbfb8aa3b17347823 */ /* 0x040fe20000000834 */
[----:B------:R2:W-:Y:S03]  /*7700*/  @!P1 SYNCS.ARRIVE.TRANS64.RED.A1T0 RZ, [R50+URZ], RZ ;  /* 0x000000ff32ff99a7 */ /* 0x0005e600081004ff */
[----:B------:R-:W-:Y:S01]  /*7710*/  FFMA R52, R23, -1.925963033500011079e-08, R52 ;  /* 0xb2a5706017347823 */ /* 0x000fe20000000034 */
[C---:B------:R-:W-:Y:S03]  /*7720*/  FFMA.SAT R81, R20.reuse, -R87, 0.5 ;  /* 0x3f00000014517423 */ /* 0x040fe60000002857 */
[----:B------:R-:W2:Y:S01]  /*7730*/  MUFU.EX2 R108, R52 ;  /* 0x00000034006c7308 */ /* 0x000ea20000000800 */
[----:B------:R-:W-:Y:S01]  /*7740*/  FFMA.RM R81, R81, R53, 12582913 ;  /* 0x4b40000151517423 */ /* 0x000fe20000004035 */
[----:B-1----:R-:W-:Y:S03]  /*7750*/  SHF.L.U32 R51, R61, 0x17, RZ ;  /* 0x000000173d337819 */ /* 0x002fe600000006ff */
[----:B------:R-:W-:Y:S04]  /*7760*/  FADD R32, R81, -12583039 ;  /* 0xcb40007f51207421 */ /* 0x000fe80000000000 */
[C---:B------:R-:W-:Y:S04]  /*7770*/  FFMA R32, R20.reuse, -1.4426950216293334961, -R32 ;  /* 0xbfb8aa3b14207823 */ /* 0x040fe80000000820 */
[----:B------:R-:W-:Y:S01]  /*7780*/  FFMA R32, R20, -1.925963033500011079e-08, R32 ;  /* 0xb2a5706014207823 */ /* 0x000fe20000000020 */
[----:B------:R-:W-:Y:S03]  /*7790*/  FFMA.SAT R33, R21, -R87, 0.5 ;  /* 0x3f00000015217423 */ /* 0x000fe60000002857 */
[----:B------:R-:W1:Y:S01]  /*77a0*/  MUFU.EX2 R109, R32 ;  /* 0x00000020006d7308 */ /* 0x000e620000000800 */
[----:B------:R-:W-:Y:S04]  /*77b0*/  FFMA.RM R82, R33, R53, 12582913 ;  /* 0x4b40000121527423 */ /* 0x000fe80000004035 */
        /* <DEDUP_REMOVED lines=9> */
[C---:B------:R-:W-:Y:S03]  /*7850*/  FFMA.SAT R36, R27.reuse, -R87, 0.5 ;  /* 0x3f0000001b247423 */ /* 0x040fe60000002857 */
[----:B------:R3:W1:Y:S01]  /*7860*/  MUFU.EX2 R111, R34 ;  /* 0x00000022006f7308 */ /* 0x0006620000000800 */
[----:B------:R-:W-:Y:S04]  /*7870*/  FFMA.RM R84, R36, R53, 12582913 ;  /* 0x4b40000124547423 */ /* 0x000fe80000004035 */
[----:B------:R-:W-:Y:S04]  /*7880*/  FADD R36, R84, -12583039 ;  /* 0xcb40007f54247421 */ /* 0x000fe80000000000 */
[C---:B------:R-:W-:Y:S04]  /*7890*/  FFMA R36, R27.reuse, -1.4426950216293334961, -R36 ;  /* 0xbfb8aa3b1b247823 */ /* 0x040fe80000000824 */
[----:B------:R-:W-:Y:S01]  /*78a0*/  FFMA R36, R27, -1.925963033500011079e-08, R36 ;  /* 0xb2a570601b247823 */ /* 0x000fe20000000024 */
[----:B------:R-:W-:Y:S03]  /*78b0*/  FFMA.SAT R37, R24, -R87, 0.5 ;  /* 0x3f00000018257423 */ /* 0x000fe60000002857 */
[----:B------:R4:W1:Y:S01]  /*78c0*/  MUFU.EX2 R112, R36 ;  /* 0x0000002400707308 */ /* 0x0008620000000800 */
[----:B------:R-:W-:Y:S01]  /*78d0*/  FFMA.RM R85, R37, R53, 12582913 ;  /* 0x4b40000125557423 */ /* 0x000fe20000004035 */
[----:B---3--:R-:W-:Y:S03]  /*78e0*/  SHF.L.U32 R34, R54, 0x17, RZ ;  /* 0x0000001736227819 */ /* 0x008fe600000006ff */
[----:B------:R-:W-:Y:S04]  /*78f0*/  FADD R37, R85, -12583039 ;  /* 0xcb40007f55257421 */ /* 0x000fe80000000000 */
[C---:B------:R-:W-:Y:S04]  /*7900*/  FFMA R37, R24.reuse, -1.4426950216293334961, -R37 ;  /* 0xbfb8aa3b18257823 */ /* 0x040fe80000000825 */
[----:B------:R-:W-:Y:S01]  /*7910*/  FFMA R37, R24, -1.925963033500011079e-08, R37 ;  /* 0xb2a5706018257823 */ /* 0x000fe20000000025 */
[----:B------:R-:W-:Y:S03]  /*7920*/  FFMA.SAT R38, R25, -R87, 0.5 ;  /* 0x3f00000019267423 */ /* 0x000fe60000002857 */
[----:B------:R3:W1:Y:S01]  /*7930*/  MUFU.EX2 R113, R37 ;  /* 0x0000002500717308 */ /* 0x0006620000000800 */
[----:B------:R-:W-:Y:S01]  /*7940*/  FFMA.RM R86, R38, R53, 12582913 ;  /* 0x4b40000126567423 */ /* 0x000fe20000004035 */
[----:B----4-:R-:W-:Y:S02]  /*7950*/  SHF.L.U32 R36, R55, 0x17, RZ ;  /* 0x0000001737247819 */ /* 0x010fe400000006ff */
[----:B------:R-:W-:Y:S01]  /*7960*/  SHF.L.U32 R55, R82, 0x17, RZ ;  /* 0x0000001752377819 */ /* 0x000fe200000006ff */
[----:B------:R-:W-:Y:S04]  /*7970*/  FADD R38, R86, -12583039 ;  /* 0xcb40007f56267421 */ /* 0x000fe80000000000 */
[C---:B------:R-:W-:Y:S04]  /*7980*/  FFMA R38, R25.reuse, -1.4426950216293334961, -R38 ;  /* 0xbfb8aa3b19267823 */ /* 0x040fe80000000826 */
[----:B------:R-:W-:Y:S01]  /*7990*/  FFMA R38, R25, -1.925963033500011079e-08, R38 ;  /* 0xb2a5706019267823 */ /* 0x000fe20000000026 */
[----:B------:R-:W-:Y:S03]  /*79a0*/  FFMA.SAT R39, R26, -R87, 0.5 ;  /* 0x3f0000001a277423 */ /* 0x000fe60000002857 */
[----:B------:R4:W1:Y:S01]  /*79b0*/  MUFU.EX2 R114, R38 ;  /* 0x0000002600727308 */ /* 0x0008620000000800 */
[----:B------:R-:W-:Y:S01]  /*79c0*/  FFMA.RM R43, R39, R53, 12582913 ;  /* 0x4b400001272b7423 */ /* 0x000fe20000004035 */
[----:B---3--:R-:W-:Y:S03]  /*79d0*/  SHF.L.U32 R37, R56, 0x17, RZ ;  /* 0x0000001738257819 */ /* 0x008fe600000006ff */
[C---:B------:R-:W-:Y:S01]  /*79e0*/  FADD R39, R43.reuse, -12583039 ;  /* 0xcb40007f2b277421 */ /* 0x040fe20000000000 */
[----:B------:R-:W-:Y:S03]  /*79f0*/  SHF.L.U32 R43, R43, 0x17, RZ ;  /* 0x000000172b2b7819 */ /* 0x000fe600000006ff */
[C---:B------:R-:W-:Y:S04]  /*7a00*/  FFMA R39, R26.reuse, -1.4426950216293334961, -R39 ;  /* 0xbfb8aa3b1a277823 */ /* 0x040fe80000000827 */
[----:B------:R-:W-:Y:S01]  /*7a10*/  FFMA R39, R26, -1.925963033500011079e-08, R39 ;  /* 0xb2a570601a277823 */ /* 0x000fe20000000027 */
[C---:B------:R-:W-:Y:S01]  /*7a20*/  FFMA.SAT R40, R31.reuse, -R87, 0.5 ;  /* 0x3f0000001f287423 */ /* 0x040fe20000002857 */
[----:B----4-:R-:W-:Y:S03]  /*7a30*/  SHF.L.U32 R38, R58, 0x17, RZ ;  /* 0x000000173a267819 */ /* 0x010fe600000006ff */
[----:B------:R-:W-:Y:S04]  /*7a40*/  FFMA.RM R44, R40, R53, 12582913 ;  /* 0x4b400001282c7423 */ /* 0x000fe80000004035 */
[----:B------:R-:W-:Y:S04]  /*7a50*/  FADD R40, R44, -12583039 ;  /* 0xcb40007f2c287421 */ /* 0x000fe80000000000 */
[C---:B------:R-:W-:Y:S04]  /*7a60*/  FFMA R40, R31.reuse, -1.4426950216293334961, -R40 ;  /* 0xbfb8aa3b1f287823 */ /* 0x040fe80000000828 */
[----:B------:R-:W-:Y:S01]  /*7a70*/  FFMA R40, R31, -1.925963033500011079e-08, R40 ;  /* 0xb2a570601f287823 */ /* 0x000fe20000000028 */
[C---:B------:R-:W-:Y:S04]  /*7a80*/  FFMA.SAT R41, R28.reuse, -R87, 0.5 ;  /* 0x3f0000001c297423 */ /* 0x040fe80000002857 */
        /* <DEDUP_REMOVED lines=14> */
[----:B------:R-:W-:Y:S04]  /*7b70*/  FFMA.SAT R33, R35, -R87, 0.5 ;  /* 0x3f00000023217423 */ /* 0x000fe80000002857 */
[----:B------:R-:W-:Y:S04]  /*7b80*/  FFMA.RM R48, R33, R53, 12582913 ;  /* 0x4b40000121307423 */ /* 0x000fe80000004035 */
[----:B------:R-:W-:Y:S04]  /*7b90*/  FADD R33, R48, -12583039 ;  /* 0xcb40007f30217421 */ /* 0x000fe80000000000 */
[C---:B------:R-:W-:Y:S04]  /*7ba0*/  FFMA R33, R35.reuse, -1.4426950216293334961, -R33 ;  /* 0xbfb8aa3b23217823 */ /* 0x040fe80000000821 */
[----:B------:R-:W-:Y:S01]  /*7bb0*/  FFMA R33, R35, -1.925963033500011079e-08, R33 ;  /* 0xb2a5706023217823 */ /* 0x000fe20000000021 */
[----:B------:R-:W-:Y:S01]  /*7bc0*/  FFMA R34, R88, R34, 1 ;  /* 0x3f80000058227423 */ /* 0x000fe20000000022 */
[----:B------:R-:W-:Y:S01]  /*7bd0*/  FFMA R90, R90, R36, 1 ;  /* 0x3f8000005a5a7423 */ /* 0x000fe20000000024 */
[----:B------:R-:W-:Y:S01]  /*7be0*/  FFMA R36, R89, R37, 1 ;  /* 0x3f80000059247423 */ /* 0x000fe20000000025 */
[----:B------:R-:W-:Y:S01]  /*7bf0*/  FFMA R37, R92, R49, 1 ;  /* 0x3f8000005c257423 */ /* 0x000fe20000000031 */
[----:B------:R-:W-:Y:S01]  /*7c00*/  SHF.L.U32 R49, R59, 0x17, RZ ;  /* 0x000000173b317819 */ /* 0x000fe200000006ff */
[----:B-----5:R-:W-:Y:S01]  /*7c10*/  FFMA R38, R93, R38, 1 ;  /* 0x3f8000005d267423 */ /* 0x020fe20000000026 */
[----:B--2---:R-:W-:Y:S04]  /*7c20*/  IADD3 R50, PT, PT, R34, 0x1800000, RZ ;  /* 0x0180000022327810 */ /* 0x004fe80007ffe0ff */
[----:B------:R-:W-:Y:S04]  /*7c30*/  LOP3.LUT R50, R50, 0x7f800000, RZ, 0xc0, !PT ;  /* 0x7f80000032327812 */ /* 0x000fe800078ec0ff */
[----:B------:R-:W-:Y:S02]  /*7c40*/  ISETP.GT.U32.AND P0, PT, R50, 0x1ffffff, PT ;  /* 0x01ffffff3200780c */ /* 0x000fe40003f04070 */
[----:B------:R-:W-:Y:S02]  /*7c50*/  SHF.L.U32 R50, R60, 0x17, RZ ;  /* 0x000000173c327819 */ /* 0x000fe400000006ff */
[----:B------:R2:W3:Y:S02]  /*7c60*/  MUFU.EX2 R60, R39 ;  /* 0x00000027003c7308 */ /* 0x0004e40000000800 */
[----:B--2---:R-:W-:Y:S01]  /*7c70*/  FFMA R39, R94, R49, 1 ;  /* 0x3f8000005e277423 */ /* 0x004fe20000000031 */
[----:B------:R-:W-:Y:S01]  /*7c80*/  SHF.L.U32 R49, R62, 0x17, RZ ;  /* 0x000000173e317819 */ /* 0x000fe200000006ff */
[----:B------:R-:W-:Y:S01]  /*7c90*/  FFMA R56, R95, R50, 1 ;  /* 0x3f8000005f387423 */ /* 0x000fe20000000032 */
[----:B------:R-:W-:Y:S01]  /*7ca0*/  SHF.L.U32 R50, R63, 0x17, RZ ;  /* 0x000000173f327819 */ /* 0x000fe200000006ff */
[----:B------:R-:W-:Y:S04]  /*7cb0*/  FFMA R53, R96, R51, 1 ;  /* 0x3f80000060357423 */ /* 0x000fe80000000033 */
[----:B------:R2:W4:Y:S01]  /*7cc0*/  MUFU.EX2 R63, R40 ;  /* 0x00000028003f7308 */ /* 0x0005220000000800 */
[----:B------:R-:W-:Y:S01]  /*7cd0*/  SHF.L.U32 R51, R64, 0x17, RZ ;  /* 0x0000001740337819 */ /* 0x000fe200000006ff */
[----:B------:R-:W-:Y:S01]  /*7ce0*/  FFMA R89, R97, R49, 1 ;  /* 0x3f80000061597423 */ /* 0x000fe20000000031 */
[----:B------:R-:W-:Y:S01]  /*7cf0*/  SHF.L.U32 R49, R73, 0x17, RZ ;  /* 0x0000001749317819 */ /* 0x000fe200000006ff */
[----:B------:R-:W-:Y:S01]  /*7d00*/  FFMA R88, R98, R50, 1 ;  /* 0x3f80000062587423 */ /* 0x000fe20000000032 */
[----:B------:R-:W-:Y:S01]  /*7d10*/  SHF.L.U32 R50, R74, 0x17, RZ ;  /* 0x000000174a327819 */ /* 0x000fe200000006ff */
[----:B------:R-:W-:Y:S01]  /*7d20*/  FFMA R87, R99, R51, 1 ;  /* 0x3f80000063577423 */ /* 0x000fe20000000033 */
[----:B------:R-:W-:Y:S03]  /*7d30*/  SHF.L.U32 R51, R78, 0x17, RZ ;  /* 0x000000174e337819 */ /* 0x000fe600000006ff */
[----:B------:R5:W4:Y:S10]  /*7d40*/  MUFU.EX2 R64, R41 ;  /* 0x0000002900407308 */ /* 0x000b340000000800 */
[----:B------:R1:W-:Y:S01]  /*7d50*/  MUFU.EX2 R73, R32 ;  /* 0x0000002000497308 */ /* 0x0003e20000000800 */
[----:B--2---:R-:W-:Y:S05]  /*7d60*/  SHF.L.U32 R40, R72, 0x17, RZ ;  /* 0x0000001748287819 */ /* 0x004fea00000006ff */
[----:B------:R-:W-:Y:S01]  /*7d70*/  FFMA R62, R100, R40, 1 ;  /* 0x3f800000643e7423 */ /* 0x000fe20000000028 */
[----:B------:R-:W-:Y:S03]  /*7d80*/  SHF.L.U32 R40, R75, 0x17, RZ ;  /* 0x000000174b287819 */ /* 0x000fe600000006ff */
[----:B------:R2:W4:Y:S01]  /*7d90*/  MUFU.EX2 R72, R42 ;  /* 0x0000002a00487308 */ /* 0x0005220000000800 */
[----:B-----5:R-:W-:Y:S01]  /*7da0*/  SHF.L.U32 R41, R76, 0x17, RZ ;  /* 0x000000174c297819 */ /* 0x020fe200000006ff */
[----:B------:R-:W-:Y:S01]  /*7db0*/  FFMA R52, R101, R49, 1 ;  /* 0x3f80000065347423 */ /* 0x000fe20000000031 */
[----:B------:R-:W-:Y:S01]  /*7dc0*/  FFMA R49, R102, R50, 1 ;  /* 0x3f80000066317423 */ /* 0x000fe20000000032 */
[----:B------:R-:W-:Y:S01]  /*7dd0*/  SHF.L.U32 R50, R77, 0x17, RZ ;  /* 0x000000174d327819 */ /* 0x000fe200000006ff */
[----:B------:R-:W-:Y:S01]  /*7de0*/  FFMA R77, R103, R40, 1 ;  /* 0x3f800000674d7423 */ /* 0x000fe20000000028 */
[----:B------:R-:W-:Y:S01]  /*7df0*/  SHF.L.U32 R40, R79, 0x17, RZ ;  /* 0x000000174f287819 */ /* 0x000fe200000006ff */
[----:B------:R-:W-:Y:S01]  /*7e00*/  FFMA R61, R104, R41, 1 ;  /* 0x3f800000683d7423 */ /* 0x000fe20000000029 */
[----:B------:R-:W-:Y:S01]  /*7e10*/  SHF.L.U32 R41, R80, 0x17, RZ ;  /* 0x0000001750297819 */ /* 0x000fe200000006ff */
[----:B------:R-:W-:Y:S01]  /*7e20*/  FFMA R50, R105, R50, 1 ;  /* 0x3f80000069327423 */ /* 0x000fe20000000032 */
[----:B-1----:R-:W-:Y:S01]  /*7e30*/  SHF.L.U32 R32, R83, 0x17, RZ ;  /* 0x0000001753207819 */ /* 0x002fe200000006ff */
[----:B------:R-:W-:Y:S01]  /*7e40*/  FFMA R51, R106, R51, 1 ;  /* 0x3f8000006a337423 */ /* 0x000fe20000000033 */
[----:B------:R-:W-:Y:S01]  /*7e50*/  FFMA R76, R107, R40, 1 ;  /* 0x3f8000006b4c7423 */ /* 0x000fe20000000028 */
[----:B------:R-:W-:Y:S01]  /*7e60*/  SHF.L.U32 R40, R84, 0x17, RZ ;  /* 0x0000001754287819 */ /* 0x000fe200000006ff */
[----:B------:R-:W-:Y:S01]  /*7e70*/  FFMA R57, R108, R41, 1 ;  /* 0x3f8000006c397423 */ /* 0x000fe20000000029 */
[----:B------:R-:W-:Y:S02]  /*7e80*/  SHF.L.U32 R41, R85, 0x17, RZ ;  /* 0x0000001755297819 */ /* 0x000fe400000006ff */
[----:B--2---:R-:W-:Y:S05]  /*7e90*/  SHF.L.U32 R42, R81, 0x17, RZ ;  /* 0x00000017512a7819 */ /* 0x004fea00000006ff */
[----:B------:R-:W-:Y:S01]  /*7ea0*/  FFMA R54, R109, R42, 1 ;  /* 0x3f8000006d367423 */ /* 0x000fe2000000002a */
[----:B------:R-:W-:Y:S01]  /*7eb0*/  FFMA R55, R110, R55, 1 ;  /* 0x3f8000006e377423 */ /* 0x000fe20000000037 */
[----:B------:R1:W2:Y:S01]  /*7ec0*/  MUFU.EX2 R42, R33 ;  /* 0x00000021002a7308 */ /* 0x0002a20000000800 */
[----:B------:R-:W-:Y:S01]  /*7ed0*/  FFMA R79, R111, R32, 1 ;  /* 0x3f8000006f4f7423 */ /* 0x000fe20000000020 */
[----:B------:R-:W-:Y:S01]  /*7ee0*/  SHF.L.U32 R32, R44, 0x17, RZ ;  /* 0x000000172c207819 */ /* 0x000fe200000006ff */
[----:B------:R-:W-:Y:S01]  /*7ef0*/  FFMA R75, R112, R40, 1 ;  /* 0x3f800000704b7423 */ /* 0x000fe20000000028 */
[----:B------:R-:W-:Y:S01]  /*7f00*/  SHF.L.U32 R40, R46, 0x17, RZ ;  /* 0x000000172e287819 */ /* 0x000fe200000006ff */
[----:B------:R-:W-:Y:S01]  /*7f10*/  FFMA R58, R113, R41, 1 ;  /* 0x3f800000713a7423 */ /* 0x000fe20000000029 */
[----:B------:R-:W-:Y:S02]  /*7f20*/  SHF.L.U32 R41, R47, 0x17, RZ ;  /* 0x000000172f297819 */ /* 0x000fe400000006ff */
[----:B-1----:R-:W-:Y:S05]  /*7f30*/  SHF.L.U32 R33, R86, 0x17, RZ ;  /* 0x0000001756217819 */ /* 0x002fea00000006ff */
[----:B------:R-:W-:Y:S01]  /*7f40*/  FFMA R59, R114, R33, 1 ;  /* 0x3f800000723b7423 */ /* 0x000fe20000000021 */
[----:B------:R-:W-:Y:S01]  /*7f50*/  SHF.L.U32 R33, R45, 0x17, RZ ;  /* 0x000000172d217819 */ /* 0x000fe200000006ff */
[----:B---3--:R-:W-:Y:S01]  /*7f60*/  FFMA R60, R60, R43, 1 ;  /* 0x3f8000003c3c7423 */ /* 0x008fe2000000002b */
[----:B------:R-:W-:Y:S01]  /*7f70*/  SHF.L.U32 R43, R48, 0x17, RZ ;  /* 0x00000017302b7819 */ /* 0x000fe200000006ff */
[----:B----4-:R-:W-:Y:S02]  /*7f80*/  FFMA R78, R63, R32, 1 ;  /* 0x3f8000003f4e7423 */ /* 0x010fe40000000020 */
[----:B------:R-:W-:Y:S01]  /*7f90*/  FFMA R74, R64, R33, 1 ;  /* 0x3f800000404a7423 */ /* 0x000fe20000000021 */
[----:B------:R-:W-:Y:S01]  /*7fa0*/  FFMA R63, R72, R40, 1 ;  /* 0x3f800000483f7423 */ /* 0x000fe20000000028 */
[----:B------:R-:W-:Y:S01]  /*7fb0*/  FFMA R73, R73, R41, 1 ;  /* 0x3f80000049497423 */ /* 0x000fe20000000029 */
[----:B--2---:R-:W-:Y:S01]  /*7fc0*/  FFMA R72, R42, R43, 1 ;  /* 0x3f8000002a487423 */ /* 0x004fe2000000002b */
[----:B------:R-:W-:Y:S06]  /*7fd0*/  @P0 BRA `(.L_x_125) ;  /* 0x0000000000140947 */ /* 0x000fec0003800000 */
[----:B------:R-:W-:Y:S02]  /*7fe0*/  MOV R83, R34 ;  /* 0x0000002200537202 */ /* 0x000fe40000000f00 */
[----:B------:R-:W-:Y:S02]  /*7ff0*/  MOV R82, 0x8010 ;  /* 0x0000801000527802 */ /* 0x000fe40000000f00 */
[----:B------:R-:W-:Y:S05]  /*8000*/  CALL.REL.NOINC `($__internal_3_$__cuda_sm20_rcp_rn_f32_slowpath) ;  /* 0x0000003400f07944 */ /* 0x000fea0003c00000 */
[----:B------:R-:W-:Y:S01]  /*8010*/  MOV R32, R64 ;  /* 0x0000004000207202 */ /* 0x000fe20000000f00 */
[----:B------:R-:W-:Y:S05]  /*8020*/  BRA `(.L_x_126) ;  /* 0x0000000000107947 */ /* 0x000fea0003800000 */
.L_x_125:
[----:B------:R-:W1:Y:S02]  /*8030*/  MUFU.RCP R32, R34 ;  /* 0x0000002200207308 */ /* 0x000e640000001000 */
[----:B-1----:R-:W-:Y:S04]  /*8040*/  FFMA R34, R34, R32, -1 ;  /* 0xbf80000022227423 */ /* 0x002fe80000000020 */
[----:B------:R-:W-:Y:S04]  /*8050*/  FADD.FTZ R34, -R34, -RZ ;  /* 0x800000ff22227221 */ /* 0x000fe80000010100 */
[----:B------:R-:W-:Y:S07]  /*8060*/  FFMA R32, R32, R34, R32 ;  /* 0x0000002220207223 */ /* 0x000fee0000000020 */
.L_x_126:
[----:B------:R-:W-:Y:S05]  /*8070*/  BSYNC.RECONVERGENT B1 ;  /* 0x0000000000017941 */ /* 0x000fea0003800200 */
.L_x_124:
[----:B------:R-:W-:Y:S01]  /*8080*/  VIADD R33, R90, 0x1800000 ;  /* 0x018000005a217836 */ /* 0x000fe20000000000 */
[----:B------:R-:W-:Y:S04]  /*8090*/  BSSY.RECONVERGENT B1, `(.L_x_127) ;  /* 0x000000e000017945 */ /* 0x000fe80003800200 */
[----:B------:R-:W-:Y:S04]  /*80a0*/  LOP3.LUT R33, R33, 0x7f800000, RZ, 0xc0, !PT ;  /* 0x7f80000021217812 */ /* 0x000fe800078ec0ff */
[----:B------:R-:W-:Y:S11]  /*80b0*/  ISETP.GT.U32.AND P0, PT, R33, 0x1ffffff, PT ;  /* 0x01ffffff2100780c */ /* 0x000ff60003f04070 */
[----:B------:R-:W-:Y:S02]  /*80c0*/  @!UPT UIADD3 URZ, UPT, UPT, URZ, URZ, URZ ;  /* 0x000000fffffff290 */ /* 0x000fe4000fffe0ff */
[----:B------:R-:W-:Y:S05]  /*80d0*/  @P0 BRA `(.L_x_128) ;  /* 0x0000000000140947 */ /* 0x000fea0003800000 */
[----:B------:R-:W-:Y:S02]  /*80e0*/  MOV R83, R90 ;  /* 0x0000005a00537202 */ /* 0x000fe40000000f00 */
[----:B------:R-:W-:Y:S02]  /*80f0*/  MOV R82, 0x8110 ;  /* 0x0000811000527802 */ /* 0x000fe40000000f00 */
[----:B------:R-:W-:Y:S05]  /*8100*/  CALL.REL.NOINC `($__internal_3_$__cuda_sm20_rcp_rn_f32_slowpath) ;  /* 0x0000003400b07944 */ /* 0x000fea0003c00000 */
[----:B------:R-:W-:Y:S01]  /*8110*/  MOV R33, R64 ;  /* 0x0000004000217202 */ /* 0x000fe20000000f00 */
[----:B------:R-:W-:Y:S05]  /*8120*/  BRA `(.L_x_129) ;  /* 0x0000000000107947 */ /* 0x000fea0003800000 */
.L_x_128:
[----:B------:R-:W1:Y:S02]  /*8130*/  MUFU.RCP R33, R90 ;  /* 0x0000005a00217308 */ /* 0x000e640000001000 */
[----:B-1----:R-:W-:Y:S04]  /*8140*/  FFMA R34, R90, R33, -1 ;  /* 0xbf8000005a227423 */ /* 0x002fe80000000021 */
[----:B------:R-:W-:Y:S04]  /*8150*/  FADD.FTZ R34, -R34, -RZ ;  /* 0x800000ff22227221 */ /* 0x000fe80000010100 */
[----:B------:R-:W-:Y:S07]  /*8160*/  FFMA R33, R33, R34, R33 ;  /* 0x0000002221217223 */ /* 0x000fee0000000021 */
.L_x_129:
[----:B------:R-:W-:Y:S05]  /*8170*/  BSYNC.RECONVERGENT B1 ;  /* 0x0000000000017941 */ /* 0x000fea0003800200 */
.L_x_127:
        /* <DEDUP_REMOVED lines=11> */
.L_x_131:
[----:B------:R-:W1:Y:S02]  /*8230*/  MUFU.RCP R34, R36 ;  /* 0x0000002400227308 */ /* 0x000e640000001000 */
[----:B-1----:R-:W-:Y:S04]  /*8240*/  FFMA R36, R36, R34, -1 ;  /* 0xbf80000024247423 */ /* 0x002fe80000000022 */
[----:B------:R-:W-:Y:S04]  /*8250*/  FADD.FTZ R36, -R36, -RZ ;  /* 0x800000ff24247221 */ /* 0x000fe80000010100 */
[----:B------:R-:W-:Y:S07]  /*8260*/  FFMA R34, R34, R36, R34 ;  /* 0x0000002422227223 */ /* 0x000fee0000000022 */
.L_x_132:
[----:B------:R-:W-:Y:S05]  /*8270*/  BSYNC.RECONVERGENT B1 ;  /* 0x0000000000017941 */ /* 0x000fea0003800200 */
.L_x_130:
        /* <DEDUP_REMOVED lines=11> */
.L_x_134:
[----:B------:R-:W1:Y:S02]  /*8330*/  MUFU.RCP R36, R37 ;  /* 0x0000002500247308 */ /* 0x000e640000001000 */
[----:B-1----:R-:W-:Y:S04]  /*8340*/  FFMA R37, R37, R36, -1 ;  /* 0xbf80000025257423 */ /* 0x002fe80000000024 */
[----:B------:R-:W-:Y:S04]  /*8350*/  FADD.FTZ R37, -R37, -RZ ;  /* 0x800000ff25257221 */ /* 0x000fe80000010100 */
[----:B------:R-:W-:Y:S07]  /*8360*/  FFMA R36, R36, R37, R36 ;  /* 0x0000002524247223 */ /* 0x000fee0000000024 */
.L_x_135:
[----:B------:R-:W-:Y:S05]  /*8370*/  BSYNC.RECONVERGENT B1 ;  /* 0x0000000000017941 */ /* 0x000fea0003800200 */
.L_x_133:
        /* <DEDUP_REMOVED lines=11> */
.L_x_137:
[----:B------:R-:W1:Y:S02]  /*8430*/  MUFU.RCP R37, R38 ;  /* 0x0000002600257308 */ /* 0x000e640000001000 */
[----:B-1----:R-:W-:Y:S04]  /*8440*/  FFMA R38, R38, R37, -1 ;  /* 0xbf80000026267423 */ /* 0x002fe80000000025 */
[----:B------:R-:W-:Y:S04]  /*8450*/  FADD.FTZ R38, -R38, -RZ ;  /* 0x800000ff26267221 */ /* 0x000fe80000010100 */
[----:B------:R-:W-:Y:S07]  /*8460*/  FFMA R37, R37, R38, R37 ;  /* 0x0000002625257223 */ /* 0x000fee0000000025 */
.L_x_138:
[----:B------:R-:W-:Y:S05]  /*8470*/  BSYNC.RECONVERGENT B1 ;  /* 0x0000000000017941 */ /* 0x000fea0003800200 */
.L_x_136:
        /* <DEDUP_REMOVED lines=11> */
.L_x_140:
[----:B------:R-:W1:Y:S02]  /*8530*/  MUFU.RCP R38, R39 ;  /* 0x0000002700267308 */ /* 0x000e640000001000 */
[----:B-1----:R-:W-:Y:S04]  /*8540*/  FFMA R39, R39, R38, -1 ;  /* 0xbf80000027277423 */ /* 0x002fe80000000026 */
[----:B------:R-:W-:Y:S04]  /*8550*/  FADD.FTZ R39, -R39, -RZ ;  /* 0x800000ff27277221 */ /* 0x000fe80000010100 */
[----:B------:R-:W-:Y:S07]  /*8560*/  FFMA R38, R38, R39, R38 ;  /* 0x0000002726267223 */ /* 0x000fee0000000026 */
.L_x_141:
[----:B------:R-:W-:Y:S05]  /*8570*/  BSYNC.RECONVERGENT B1 ;  /* 0x0000000000017941 */ /* 0x000fea0003800200 */
.L_x_139:
        /* <DEDUP_REMOVED lines=11> */
.L_x_143:
[----:B------:R-:W1:Y:S02]  /*8630*/  MUFU.RCP R39, R56 ;  /* 0x0000003800277308 */ /* 0x000e640000001000 */
[----:B-1----:R-:W-:Y:S04]  /*8640*/  FFMA R40, R56, R39, -1 ;  /* 0xbf80000038287423 */ /* 0x002fe80000000027 */
[----:B------:R-:W-:Y:S04]  /*8650*/  FADD.FTZ R40, -R40, -RZ ;  /* 0x800000ff28287221 */ /* 0x000fe80000010100 */
[----:B------:R-:W-:Y:S07]  /*8660*/  FFMA R39, R39, R40, R39 ;  /* 0x0000002827277223 */ /* 0x000fee0000000027 */
.L_x_144:
[----:B------:R-:W-:Y:S05]  /*8670*/  BSYNC.RECONVERGENT B1 ;  /* 0x0000000000017941 */ /* 0x000fea0003800200 */
.L_x_142:
        /* <DEDUP_REMOVED lines=11> */
.L_x_146:
[----:B------:R-:W1:Y:S02]  /*8730*/  MUFU.RCP R40, R53 ;  /* 0x0000003500287308 */ /* 0x000e640000001000 */
[----:B-1----:R-:W-:Y:S04]  /*8740*/  FFMA R41, R53, R40, -1 ;  /* 0xbf80000035297423 */ /* 0x002fe80000000028 */
[----:B------:R-:W-:Y:S04]  /*8750*/  FADD.FTZ R41, -R41, -RZ ;  /* 0x800000ff29297221 */ /* 0x000fe80000010100 */
[----:B------:R-:W-:Y:S07]  /*8760*/  FFMA R40, R40, R41, R40 ;  /* 0x0000002928287223 */ /* 0x000fee0000000028 */
.L_x_147:
[----:B------:R-:W-:Y:S05]  /*8770*/  BSYNC.RECONVERGENT B1 ;  /* 0x0000000000017941 */ /* 0x000fea0003800200 */
.L_x_145:
        /* <DEDUP_REMOVED lines=11> */
.L_x_149:
[----:B------:R-:W1:Y:S02]  /*8830*/  MUFU.RCP R41, R89 ;  /* 0x0000005900297308 */ /* 0x000e640000001000 */
[----:B-1----:R-:W-:Y:S04]  /*8840*/  FFMA R42, R89, R41, -1 ;  /* 0xbf800000592a7423 */ /* 0x002fe80000000029 */
[----:B------:R-:W-:Y:S04]  /*8850*/  FADD.FTZ R42, -R42, -RZ ;  /* 0x800000ff2a2a7221 */ /* 0x000fe80000010100 */
[----:B------:R-:W-:Y:S07]  /*8860*/  FFMA R41, R41, R42, R41 ;  /* 0x0000002a29297223 */ /* 0x000fee0000000029 */
.L_x_150:
[----:B------:R-:W-:Y:S05]  /*8870*/  BSYNC.RECONVERGENT B1 ;  /* 0x0000000000017941 */ /* 0x000fea0003800200 */
.L_x_148:
        /* <DEDUP_REMOVED lines=11> */
.L_x_152:
[----:B------:R-:W1:Y:S02]  /*8930*/  MUFU.RCP R42, R88 ;  /* 0x00000058002a7308 */ /* 0x000e640000001000 */
[----:B-1----:R-:W-:Y:S04]  /*8940*/  FFMA R43, R88, R42, -1 ;  /* 0xbf800000582b7423 */ /* 0x002fe8000000002a */
[----:B------:R-:W-:Y:S04]  /*8950*/  FADD.FTZ R43, -R43, -RZ ;  /* 0x800000ff2b2b7221 */ /* 0x000fe80000010100 */
[----:B------:R-:W-:Y:S07]  /*8960*/  FFMA R42, R42, R43, R42 ;  /* 0x0000002b2a2a7223 */ /* 0x000fee000000002a */
.L_x_153:
[----:B------:R-:W-:Y:S05]  /*8970*/  BSYNC.RECONVERGENT B1 ;  /* 0x0000000000017941 */ /* 0x000fea0003800200 */
.L_x_151:
        /* <DEDUP_REMOVED lines=11> */
.L_x_155:
[----:B------:R-:W1:Y:S02]  /*8a30*/  MUFU.RCP R43, R87 ;  /* 0x00000057002b7308 */ /* 0x000e640000001000 */
[----:B-1----:R-:W-:Y:S04]  /*8a40*/  FFMA R44, R87, R43, -1 ;  /* 0xbf800000572c7423 */ /* 0x002fe8000000002b */
[----:B------:R-:W-:Y:S04]  /*8a50*/  FADD.FTZ R44, -R44, -RZ ;  /* 0x800000ff2c2c7221 */ /* 0x000fe80000010100 */
[----:B------:R-:W-:Y:S07]  /*8a60*/  FFMA R43, R43, R44, R43 ;  /* 0x0000002c2b2b7223 */ /* 0x000fee000000002b */
.L_x_156:
[----:B------:R-:W-:Y:S05]  /*8a70*/  BSYNC.RECONVERGENT B1 ;  /* 0x0000000000017941 */ /* 0x000fea0003800200 */
.L_x_154:
        /* <DEDUP_REMOVED lines=11> */
.L_x_158:
[----:B------:R-:W1:Y:S02]  /*8b30*/  MUFU.RCP R44, R62 ;  /* 0x0000003e002c7308 */ /* 0x000e640000001000 */
[----:B-1----:R-:W-:Y:S04]  /*8b40*/  FFMA R45, R62, R44, -1 ;  /* 0xbf8000003e2d7423 */ /* 0x002fe8000000002c */
[----:B------:R-:W-:Y:S04]  /*8b50*/  FADD.FTZ R45, -R45, -RZ ;  /* 0x800000ff2d2d7221 */ /* 0x000fe80000010100 */
[----:B------:R-:W-:Y:S07]  /*8b60*/  FFMA R44, R44, R45, R44 ;  /* 0x0000002d2c2c7223 */ /* 0x000fee000000002c */
.L_x_159:
[----:B------:R-:W-:Y:S05]  /*8b70*/  BSYNC.RECONVERGENT B1 ;  /* 0x0000000000017941 */ /* 0x000fea0003800200 */
.L_x_157:
        /* <DEDUP_REMOVED lines=11> */
.L_x_161:
[----:B------:R-:W1:Y:S02]  /*8c30*/  MUFU.RCP R45, R52 ;  /* 0x00000034002d7308 */ /* 0x000e640000001000 */
[----:B-1----:R-:W-:Y:S04]  /*8c40*/  FFMA R46, R52, R45, -1 ;  /* 0xbf800000342e7423 */ /* 0x002fe8000000002d */
[----:B------:R-:W-:Y:S04]  /*8c50*/  FADD.FTZ R46, -R46, -RZ ;  /* 0x800000ff2e2e7221 */ /* 0x000fe80000010100 */
[----:B------:R-:W-:Y:S07]  /*8c60*/  FFMA R45, R45, R46, R45 ;  /* 0x0000002e2d2d7223 */ /* 0x000fee000000002d */
.L_x_162:
[----:B------:R-:W-:Y:S05]  /*8c70*/  BSYNC.RECONVERGENT B1 ;  /* 0x0000000000017941 */ /* 0x000fea0003800200 */
.L_x_160:
        /* <DEDUP_REMOVED lines=11> */
.L_x_164:
[----:B------:R-:W1:Y:S02]  /*8d30*/  MUFU.RCP R46, R49 ;  /* 0x00000031002e7308 */ /* 0x000e640000001000 */
[----:B-1----:R-:W-:Y:S04]  /*8d40*/  FFMA R47, R49, R46, -1 ;  /* 0xbf800000312f7423 */ /* 0x002fe8000000002e */
[----:B------:R-:W-:Y:S04]  /*8d50*/  FADD.FTZ R47, -R47, -RZ ;  /* 0x800000ff2f2f7221 */ /* 0x000fe80000010100 */
[----:B------:R-:W-:Y:S07]  /*8d60*/  FFMA R46, R46, R47, R46 ;  /* 0x0000002f2e2e7223 */ /* 0x000fee000000002e */
.L_x_165:
[----:B------:R-:W-:Y:S05]  /*8d70*/  BSYNC.RECONVERGENT B1 ;  /* 0x0000000000017941 */ /* 0x000fea0003800200 */
.L_x_163:
        /* <DEDUP_REMOVED lines=11> */
.L_x_167:
[----:B------:R-:W1:Y:S02]  /*8e30*/  MUFU.RCP R47, R77 ;  /* 0x0000004d002f7308 */ /* 0x000e640000001000 */
[----:B-1----:R-:W-:Y:S04]  /*8e40*/  FFMA R48, R77, R47, -1 ;  /* 0xbf8000004d307423 */ /* 0x002fe8000000002f */
[----:B------:R-:W-:Y:S04]  /*8e50*/  FADD.FTZ R48, -R48, -RZ ;  /* 0x800000ff30307221 */ /* 0x000fe80000010100 */
[----:B------:R-:W-:Y:S07]  /*8e60*/  FFMA R47, R47, R48, R47 ;  /* 0x000000302f2f7223 */ /* 0x000fee000000002f */
.L_x_168:
[----:B------:R-:W-:Y:S05]  /*8e70*/  BSYNC.RECONVERGENT B1 ;  /* 0x0000000000017941 */ /* 0x000fea0003800200 */
.L_x_166:
        /* <DEDUP_REMOVED lines=11> */
.L_x_170:
[----:B------:R-:W1:Y:S02]  /*8f30*/  MUFU.RCP R48, R61 ;  /* 0x0000003d00307308 */ /* 0x000e640000001000 */
[----:B-1----:R-:W-:Y:S04]  /*8f40*/  FFMA R49, R61, R48, -1 ;  /* 0xbf8000003d317423 */ /* 0x002fe80000000030 */
[----:B------:R-:W-:Y:S04]  /*8f50*/  FADD.FTZ R49, -R49, -RZ ;  /* 0x800000ff31317221 */ /* 0x000fe80000010100 */
[----:B------:R-:W-:Y:S07]  /*8f60*/  FFMA R48, R48, R49, R48 ;  /* 0x0000003130307223 */ /* 0x000fee0000000030 */
.L_x_171:
[----:B------:R-:W-:Y:S05]  /*8f70*/  BSYNC.RECONVERGENT B1 ;  /* 0x0000000000017941 */ /* 0x000fea0003800200 */
.L_x_169:
        /* <DEDUP_REMOVED lines=11> */
.L_x_173:
[----:B------:R-:W1:Y:S02]  /*9030*/  MUFU.RCP R49, R50 ;  /* 0x0000003200317308 */ /* 0x000e640000001000 */
[----:B-1----:R-:W-:Y:S04]  /*9040*/  FFMA R50, R50, R49, -1 ;  /* 0xbf80000032327423 */ /* 0x002fe80000000031 */
[----:B------:R-:W-:Y:S04]  /*9050*/  FADD.FTZ R50, -R50, -RZ ;  /* 0x800000ff32327221 */ /* 0x000fe80000010100 */
[----:B------:R-:W-:Y:S07]  /*9060*/  FFMA R49, R49, R50, R49 ;  /* 0x0000003231317223 */ /* 0x000fee0000000031 */
.L_x_174:
[----:B------:R-:W-:Y:S05]  /*9070*/  BSYNC.RECONVERGENT B1 ;  /* 0x0000000000017941 */ /* 0x000fea0003800200 */
.L_x_172:
        /* <DEDUP_REMOVED lines=11> */
.L_x_176:
[----:B------:R-:W1:Y:S02]  /*9130*/  MUFU.RCP R50, R51 ;  /* 0x0000003300327308 */ /* 0x000e640000001000 */
[----:B-1----:R-:W-:Y:S04]  /*9140*/  FFMA R51, R51, R50, -1 ;  /* 0xbf80000033337423 */ /* 0x002fe80000000032 */
[----:B------:R-:W-:Y:S04]  /*9150*/  FADD.FTZ R51, -R51, -RZ ;  /* 0x800000ff33337221 */ /* 0x000fe80000010100 */
[----:B------:R-:W-:Y:S07]  /*9160*/  FFMA R50, R50, R51, R50 ;  /* 0x0000003332327223 */ /* 0x000fee0000000032 */
.L_x_177:
[----:B------:R-:W-:Y:S05]  /*9170*/  BSYNC.RECONVERGENT B1 ;  /* 0x0000000000017941 */ /* 0x000fea0003800200 */
.L_x_175:
        /* <DEDUP_REMOVED lines=11> */
.L_x_179:
[----:B------:R-:W1:Y:S02]  /*9230*/  MUFU.RCP R51, R76 ;  /* 0x0000004c00337308 */ /* 0x000e640000001000 */
[----:B-1----:R-:W-:Y:S04]  /*9240*/  FFMA R52, R76, R51, -1 ;  /* 0xbf8000004c347423 */ /* 0x002fe80000000033 */
[----:B------:R-:W-:Y:S04]  /*9250*/  FADD.FTZ R52, -R52, -RZ ;  /* 0x800000ff34347221 */ /* 0x000fe80000010100 */
[----:B------:R-:W-:Y:S07]  /*9260*/  FFMA R51, R51, R52, R51 ;  /* 0x0000003433337223 */ /* 0x000fee0000000033 */
.L_x_180:
[----:B------:R-:W-:Y:S05]  /*9270*/  BSYNC.RECONVERGENT B1 ;  /* 0x0000000000017941 */ /* 0x000fea0003800200 */
.L_x_178:
        /* <DEDUP_REMOVED lines=11> */
.L_x_182:
[----:B------:R-:W1:Y:S02]  /*9330*/  MUFU.RCP R52, R57 ;  /* 0x0000003900347308 */ /* 0x000e640000001000 */
[----:B-1----:R-:W-:Y:S04]  /*9340*/  FFMA R53, R57, R52, -1 ;  /* 0xbf80000039357423 */ /* 0x002fe80000000034 */
[----:B------:R-:W-:Y:S04]  /*9350*/  FADD.FTZ R53, -R53, -RZ ;  /* 0x800000ff35357221 */ /* 0x000fe80000010100 */
[----:B------:R-:W-:Y:S07]  /*9360*/  FFMA R52, R52, R53, R52 ;  /* 0x0000003534347223 */ /* 0x000fee0000000034 */
.L_x_183:
[----:B------:R-:W-:Y:S05]  /*9370*/  BSYNC.RECONVERGENT B1 ;  /* 0x0000000000017941 */ /* 0x000fea0003800200 */
.L_x_181:
        /* <DEDUP_REMOVED lines=11> */
.L_x_185:
[----:B------:R-:W1:Y:S02]  /*9430*/  MUFU.RCP R53, R54 ;  /* 0x0000003600357308 */ /* 0x000e640000001000 */
[----:B-1----:R-:W-:Y:S04]  /*9440*/  FFMA R54, R54, R53, -1 ;  /* 0xbf80000036367423 */ /* 0x002fe80000000035 */
[----:B------:R-:W-:Y:S04]  /*9450*/  FADD.FTZ R54, -R54, -RZ ;  /* 0x800000ff36367221 */ /* 0x000fe80000010100 */
[----:B------:R-:W-:Y:S07]  /*9460*/  FFMA R53, R53, R54, R53 ;  /* 0x0000003635357223 */ /* 0x000fee0000000035 */
.L_x_186:
[----:B------:R-:W-:Y:S05]  /*9470*/  BSYNC.RECONVERGENT B1 ;  /* 0x0000000000017941 */ /* 0x000fea0003800200 */
.L_x_184:
        /* <DEDUP_REMOVED lines=11> */
.L_x_188:
[----:B------:R-:W1:Y:S02]  /*9530*/  MUFU.RCP R54, R55 ;  /* 0x0000003700367308 */ /* 0x000e640000001000 */
[----:B-1----:R-:W-:Y:S04]  /*9540*/  FFMA R55, R55, R54, -1 ;  /* 0xbf80000037377423 */ /* 0x002fe80000000036 */
[----:B------:R-:W-:Y:S04]  /*9550*/  FADD.FTZ R55, -R55, -RZ ;  /* 0x800000ff37377221 */ /* 0x000fe80000010100 */
[----:B------:R-:W-:Y:S07]  /*9560*/  FFMA R54, R54, R55, R54 ;  /* 0x0000003736367223 */ /* 0x000fee0000000036 */
.L_x_189:
[----:B------:R-:W-:Y:S05]  /*9570*/  BSYNC.RECONVERGENT B1 ;  /* 0x0000000000017941 */ /* 0x000fea0003800200 */
.L_x_187:
        /* <DEDUP_REMOVED lines=11> */
.L_x_191:
[----:B------:R-:W1:Y:S02]  /*9630*/  MUFU.RCP R55, R79 ;  /* 0x0000004f00377308 */ /* 0x000e640000001000 */
[----:B-1----:R-:W-:Y:S04]  /*9640*/  FFMA R56, R79, R55, -1 ;  /* 0xbf8000004f387423 */ /* 0x002fe80000000037 */
[----:B------:R-:W-:Y:S04]  /*9650*/  FADD.FTZ R56, -R56, -RZ ;  /* 0x800000ff38387221 */ /* 0x000fe80000010100 */
[----:B------:R-:W-:Y:S07]  /*9660*/  FFMA R55, R55, R56, R55 ;  /* 0x0000003837377223 */ /* 0x000fee0000000037 */
.L_x_192:
[----:B------:R-:W-:Y:S05]  /*9670*/  BSYNC.RECONVERGENT B1 ;  /* 0x0000000000017941 */ /* 0x000fea0003800200 */
.L_x_190:
        /* <DEDUP_REMOVED lines=11> */
.L_x_194:
[----:B------:R-:W1:Y:S02]  /*9730*/  MUFU.RCP R56, R75 ;  /* 0x0000004b00387308 */ /* 0x000e640000001000 */
[----:B-1----:R-:W-:Y:S04]  /*9740*/  FFMA R57, R75, R56, -1 ;  /* 0xbf8000004b397423 */ /* 0x002fe80000000038 */
[----:B------:R-:W-:Y:S04]  /*9750*/  FADD.FTZ R57, -R57, -RZ ;  /* 0x800000ff39397221 */ /* 0x000fe80000010100 */
[----:B------:R-:W-:Y:S07]  /*9760*/  FFMA R56, R56, R57, R56 ;  /* 0x0000003938387223 */ /* 0x000fee0000000038 */
.L_x_195:
[----:B------:R-:W-:Y:S05]  /*9770*/  BSYNC.RECONVERGENT B1 ;  /* 0x0000000000017941 */ /* 0x000fea0003800200 */
.L_x_193:
        /* <DEDUP_REMOVED lines=11> */
.L_x_197:
[----:B------:R-:W1:Y:S02]  /*9830*/  MUFU.RCP R57, R58 ;  /* 0x0000003a00397308 */ /* 0x000e640000001000 */
[----:B-1----:R-:W-:Y:S04]  /*9840*/  FFMA R58, R58, R57, -1 ;  /* 0xbf8000003a3a7423 */ /* 0x002fe80000000039 */
[----:B------:R-:W-:Y:S04]  /*9850*/  FADD.FTZ R58, -R58, -RZ ;  /* 0x800000ff3a3a7221 */ /* 0x000fe80000010100 */
[----:B------:R-:W-:Y:S07]  /*9860*/  FFMA R57, R57, R58, R57 ;  /* 0x0000003a39397223 */ /* 0x000fee0000000039 */
.L_x_198:
[----:B------:R-:W-:Y:S05]  /*9870*/  BSYNC.RECONVERGENT B1 ;  /* 0x0000000000017941 */ /* 0x000fea0003800200 */
.L_x_196:
        /* <DEDUP_REMOVED lines=11> */
.L_x_200:
[----:B------:R-:W1:Y:S02]  /*9930*/  MUFU.RCP R58, R59 ;  /* 0x0000003b003a7308 */ /* 0x000e640000001000 */
[----:B-1----:R-:W-:Y:S04]  /*9940*/  FFMA R59, R59, R58, -1 ;  /* 0xbf8000003b3b7423 */ /* 0x002fe8000000003a */
[----:B------:R-:W-:Y:S04]  /*9950*/  FADD.FTZ R59, -R59, -RZ ;  /* 0x800000ff3b3b7221 */ /* 0x000fe80000010100 */
[----:B------:R-:W-:Y:S07]  /*9960*/  FFMA R58, R58, R59, R58 ;  /* 0x0000003b3a3a7223 */ /* 0x000fee000000003a */
.L_x_201:
[----:B------:R-:W-:Y:S05]  /*9970*/  BSYNC.RECONVERGENT B1 ;  /* 0x0000000000017941 */ /* 0x000fea0003800200 */
.L_x_199:
        /* <DEDUP_REMOVED lines=11> */
.L_x_203:
[----:B------:R-:W1:Y:S02]  /*9a30*/  MUFU.RCP R59, R60 ;  /* 0x0000003c003b7308 */ /* 0x000e640000001000 */
[----:B-1----:R-:W-:Y:S04]  /*9a40*/  FFMA R60, R60, R59, -1 ;  /* 0xbf8000003c3c7423 */ /* 0x002fe8000000003b */
[----:B------:R-:W-:Y:S04]  /*9a50*/  FADD.FTZ R60, -R60, -RZ ;  /* 0x800000ff3c3c7221 */ /* 0x000fe80000010100 */
[----:B------:R-:W-:Y:S07]  /*9a60*/  FFMA R59, R59, R60, R59 ;  /* 0x0000003c3b3b7223 */ /* 0x000fee000000003b */
.L_x_204:
[----:B------:R-:W-:Y:S05]  /*9a70*/  BSYNC.RECONVERGENT B1 ;  /* 0x0000000000017941 */ /* 0x000fea0003800200 */
.L_x_202:
        /* <DEDUP_REMOVED lines=11> */
.L_x_206:
[----:B------:R-:W1:Y:S02]  /*9b30*/  MUFU.RCP R60, R78 ;  /* 0x0000004e003c7308 */ /* 0x000e640000001000 */
[----:B-1----:R-:W-:Y:S04]  /*9b40*/  FFMA R61, R78, R60, -1 ;  /* 0xbf8000004e3d7423 */ /* 0x002fe8000000003c */
[----:B------:R-:W-:Y:S04]  /*9b50*/  FADD.FTZ R61, -R61, -RZ ;  /* 0x800000ff3d3d7221 */ /* 0x000fe80000010100 */
[----:B------:R-:W-:Y:S07]  /*9b60*/  FFMA R60, R60, R61, R60 ;  /* 0x0000003d3c3c7223 */ /* 0x000fee000000003c */
.L_x_207:
[----:B------:R-:W-:Y:S05]  /*9b70*/  BSYNC.RECONVERGENT B1 ;  /* 0x0000000000017941 */ /* 0x000fea0003800200 */
.L_x_205:
        /* <DEDUP_REMOVED lines=11> */
.L_x_209:
[----:B------:R-:W1:Y:S02]  /*9c30*/  MUFU.RCP R61, R74 ;  /* 0x0000004a003d7308 */ /* 0x000e640000001000 */
[----:B-1----:R-:W-:Y:S04]  /*9c40*/  FFMA R62, R74, R61, -1 ;  /* 0xbf8000004a3e7423 */ /* 0x002fe8000000003d */
[----:B------:R-:W-:Y:S04]  /*9c50*/  FADD.FTZ R62, -R62, -RZ ;  /* 0x800000ff3e3e7221 */ /* 0x000fe80000010100 */
[----:B------:R-:W-:Y:S07]  /*9c60*/  FFMA R61, R61, R62, R61 ;  /* 0x0000003e3d3d7223 */ /* 0x000fee000000003d */
.L_x_210:
[----:B------:R-:W-:Y:S05]  /*9c70*/  BSYNC.RECONVERGENT B1 ;  /* 0x0000000000017941 */ /* 0x000fea0003800200 */
.L_x_208:
        /* <DEDUP_REMOVED lines=11> */
.L_x_212:
[----:B------:R-:W1:Y:S02]  /*9d30*/  MUFU.RCP R62, R63 ;  /* 0x0000003f003e7308 */ /* 0x000e640000001000 */
[----:B-1----:R-:W-:Y:S04]  /*9d40*/  FFMA R63, R63, R62, -1 ;  /* 0xbf8000003f3f7423 */ /* 0x002fe8000000003e */
[----:B------:R-:W-:Y:S04]  /*9d50*/  FADD.FTZ R63, -R63, -RZ ;  /* 0x800000ff3f3f7221 */ /* 0x000fe80000010100 */
[----:B------:R-:W-:Y:S07]  /*9d60*/  FFMA R62, R62, R63, R62 ;  /* 0x0000003f3e3e7223 */ /* 0x000fee000000003e */
.L_x_213:
[----:B------:R-:W-:Y:S05]  /*9d70*/  BSYNC.RECONVERGENT B1 ;  /* 0x0000000000017941 */ /* 0x000fea0003800200 */
.L_x_211:
        /* <DEDUP_REMOVED lines=11> */
.L_x_215:
[----:B------:R-:W1:Y:S02]  /*9e30*/  MUFU.RCP R63, R73 ;  /* 0x00000049003f7308 */ /* 0x000e640000001000 */
[----:B-1----:R-:W-:Y:S04]  /*9e40*/  FFMA R64, R73, R63, -1 ;  /* 0xbf80000049407423 */ /* 0x002fe8000000003f */
[----:B------:R-:W-:Y:S04]  /*9e50*/  FADD.FTZ R64, -R64, -RZ ;  /* 0x800000ff40407221 */ /* 0x000fe80000010100 */
[----:B------:R-:W-:Y:S07]  /*9e60*/  FFMA R63, R63, R64, R63 ;  /* 0x000000403f3f7223 */ /* 0x000fee000000003f */
.L_x_216:
[----:B------:R-:W-:Y:S05]  /*9e70*/  BSYNC.RECONVERGENT B1 ;  /* 0x0000000000017941 */ /* 0x000fea0003800200 */
.L_x_214:
        /* <DEDUP_REMOVED lines=9> */
[----:B------:R-:W-:Y:S05]  /*9f10*/  BRA `(.L_x_219) ;  /* 0x0000000000107947 */ /* 0x000fea0003800000 */
.L_x_218:
[----:B------:R-:W1:Y:S02]  /*9f20*/  MUFU.RCP R64, R72 ;  /* 0x0000004800407308 */ /* 0x000e640000001000 */
[----:B-1----:R-:W-:Y:S04]  /*9f30*/  FFMA R72, R72, R64, -1 ;  /* 0xbf80000048487423 */ /* 0x002fe80000000040 */
[----:B------:R-:W-:Y:S04]  /*9f40*/  FADD.FTZ R72, -R72, -RZ ;  /* 0x800000ff48487221 */ /* 0x000fe80000010100 */
[----:B------:R-:W-:Y:S07]  /*9f50*/  FFMA R64, R64, R72, R64 ;  /* 0x0000004840407223 */ /* 0x000fee0000000040 */
.L_x_219:
[----:B------:R-:W-:Y:S05]  /*9f60*/  BSYNC.RECONVERGENT B1 ;  /* 0x0000000000017941 */ /* 0x000fea0003800200 */
.L_x_217:
[----:B------:R-:W-:Y:S01]  /*9f70*/  ISETP.NE.AND P0, PT, R155, RZ, PT ;  /* 0x000000ff9b00720c */ /* 0x000fe20003f05270 */
[----:B------:R-:W-:Y:S01]  /*9f80*/  USHF.L.U32 UR8, UR43, 0xd, URZ ;  /* 0x0000000d2b087899 */ /* 0x000fe200080006ff */
[----:B------:R-:W-:Y:S01]  /*9f90*/  FMUL R32, R0, R32 ;  /* 0x0000002000207220 */ /* 0x000fe20000400000 */
[----:B------:R-:W-:Y:S01]  /*9fa0*/  FMUL R33, R2, R33 ;  /* 0x0000002102217220 */ /* 0x000fe20000400000 */
[----:B------:R-:W-:Y:S01]  /*9fb0*/  FMUL R34, R3, R34 ;  /* 0x0000002203227220 */ /* 0x000fe20000400000 */
[----:B------:R-:W-:Y:S01]  /*9fc0*/  FMUL R36, R7, R36 ;  /* 0x0000002407247220 */ /* 0x000fe20000400000 */
[----:B------:R-:W-:Y:S01]  /*9fd0*/  FMUL R37, R4, R37 ;  /* 0x0000002504257220 */ /* 0x000fe20000400000 */
[----:B------:R-:W-:Y:S01]  /*9fe0*/  IADD3 R0, PT, PT, R152, UR8, RZ ;  /* 0x0000000898007c10 */ /* 0x000fe2000fffe0ff */
[----:B------:R-:W-:Y:S01]  /*9ff0*/  FMUL R38, R5, R38 ;  /* 0x0000002605267220 */ /* 0x000fe20000400000 */
        /* <DEDUP_REMOVED lines=8> */
[----:B------:R-:W-:Y:S01]  /*a080*/  F2FP.F16.F32.PACK_AB R12, R42, R41 ;  /* 0x000000292a0c723e */ /* 0x000fe200000000ff */
[----:B------:R-:W-:Y:S01]  /*a090*/  FMUL R15, R14, R47 ;  /* 0x0000002f0e0f7220 */ /* 0x000fe20000400000 */
[----:B------:R-:W-:Y:S01]  /*a0a0*/  F2FP.F16.F32.PACK_AB R13, R44, R43 ;  /* 0x0000002b2c0d723e */ /* 0x000fe200000000ff */
[----:B------:R-:W-:Y:S01]  /*a0b0*/  FMUL R48, R19, R48 ;  /* 0x0000003013307220 */ /* 0x000fe20000400000 */
[----:B------:R-:W-:Y:S01]  /*a0c0*/  F2FP.F16.F32.PACK_AB R19, R40, R39 ;  /* 0x000000272813723e */ /* 0x000fe200000000ff */
        /* <DEDUP_REMOVED lines=12> */
[----:B------:R1:W-:Y:S01]  /*a190*/  STS.128 [R152+UR8], R16 ;  /* 0x0000001098007988 */ /* 0x0003e20008000c08 */
[----:B------:R-:W-:Y:S01]  /*a1a0*/  F2FP.F16.F32.PACK_AB R15, R48, R15 ;  /* 0x0000000f300f723e */ /* 0x000fe200000000ff */
[--C-:B------:R-:W-:Y:S02]  /*a1b0*/  IMAD R2, R154, -0x10, R0.reuse ;  /* 0xfffffff09a027824 */ /* 0x100fe400078e0200 */
[----:B------:R-:W-:Y:S01]  /*a1c0*/  FMUL R4, R24, R57 ;  /* 0x0000003918047220 */ /* 0x000fe20000400000 */
[----:B------:R-:W-:Y:S01]  /*a1d0*/  FMUL R58, R25, R58 ;  /* 0x0000003a193a7220 */ /* 0x000fe20000400000 */
[----:B------:R-:W-:Y:S01]  /*a1e0*/  FMUL R5, R26, R59 ;  /* 0x0000003b1a057220 */ /* 0x000fe20000400000 */
[----:B------:R-:W-:Y:S01]  /*a1f0*/  FMUL R60, R31, R60 ;  /* 0x0000003c1f3c7220 */ /* 0x000fe20000400000 */
[----:B------:R1:W-:Y:S01]  /*a200*/  STS.128 [R2+0x10], R12 ;  /* 0x0000100c02007388 */ /* 0x0003e20000000c00 */
[----:B------:R-:W-:Y:S01]  /*a210*/  FMUL R6, R28, R61 ;  /* 0x0000003d1c067220 */ /* 0x000fe20000400000 */
[----:B------:R-:W-:Y:S01]  /*a220*/  FMUL R62, R29, R62 ;  /* 0x0000003e1d3e7220 */ /* 0x000fe20000400000 */
[----:B------:R-:W-:Y:S01]  /*a230*/  FMUL R7, R30, R63 ;  /* 0x0000003f1e077220 */ /* 0x000fe20000400000 */
[----:B------:R-:W-:Y:S01]  /*a240*/  FMUL R64, R35, R64 ;  /* 0x0000004023407220 */ /* 0x000fe20000400000 */
[----:B------:R-:W-:Y:S01]  /*a250*/  F2FP.F16.F32.PACK_AB R8, R50, R8 ;  /* 0x000000083208723e */ /* 0x000fe200000000ff */
[----:B------:R-:W-:Y:S01]  /*a260*/  IMAD R0, R153, -0x10, R0 ;  /* 0xfffffff099007824 */ /* 0x000fe200078e0200 */
[----:B------:R-:W-:Y:S01]  /*a270*/  F2FP.F16.F32.PACK_AB R9, R52, R9 ;  /* 0x000000093409723e */ /* 0x000fe200000000ff */
[----:B------:R-:W-:Y:S01]  /*a280*/  BSSY.RECONVERGENT B0, `(.L_x_220) ;  /* 0x000002c000007945 */ /* 0x000fe20003800200 */
[----:B------:R-:W-:Y:S02]  /*a290*/  F2FP.F16.F32.PACK_AB R10, R54, R10 ;  /* 0x0000000a360a723e */ /* 0x000fe400000000ff */
[----:B------:R-:W-:Y:S02]  /*a2a0*/  F2FP.F16.F32.PACK_AB R11, R56, R11 ;  /* 0x0000000b380b723e */ /* 0x000fe400000000ff */
[----:B------:R-:W-:Y:S02]  /*a2b0*/  F2FP.F16.F32.PACK_AB R4, R58, R4 ;  /* 0x000000043a04723e */ /* 0x000fe400000000ff */
[----:B------:R-:W-:Y:S01]  /*a2c0*/  F2FP.F16.F32.PACK_AB R5, R60, R5 ;  /* 0x000000053c05723e */ /* 0x000fe200000000ff */
[----:B------:R1:W-:Y:S01]  /*a2d0*/  STS.128 [R0+0x20], R8 ;  /* 0x0000200800007388 */ /* 0x0003e20000000c00 */
[----:B------:R-:W-:Y:S02]  /*a2e0*/  F2FP.F16.F32.PACK_AB R6, R62, R6 ;  /* 0x000000063e06723e */ /* 0x000fe400000000ff */
[----:B------:R-:W-:Y:S02]  /*a2f0*/  F2FP.F16.F32.PACK_AB R7, R64, R7 ;  /* 0x000000074007723e */ /* 0x000fe400000000ff */
[----:B------:R-:W-:Y:S05]  /*a300*/  LEA R3, R151, R2, 0x4 ;  /* 0x0000000297037211 */ /* 0x000fea00078e20ff */
[----:B------:R1:W-:Y:S01]  /*a310*/  STS.128 [R3+0x10], R4 ;  /* 0x0000100403007388 */ /* 0x0003e20000000c00 */
[----:B------:R-:W-:Y:S01]  /*a320*/  @!PT LDS RZ, [RZ] ;  /* 0x00000000fffff984 */ /* 0x000fe20000000800 */
[----:B------:R-:W-:Y:S01]  /*a330*/  @!PT LDS RZ, [RZ] ;  /* 0x00000000fffff984 */ /* 0x000fe20000000800 */
[----:B------:R-:W-:Y:S01]  /*a340*/  @!PT LDS RZ, [RZ] ;  /* 0x00000000fffff984 */ /* 0x000fe20000000800 */
[----:B------:R-:W-:Y:S01]  /*a350*/  @!PT LDS RZ, [RZ] ;  /* 0x00000000fffff984 */ /* 0x000fe20000000800 */
[----:B------:R2:W-:Y:S06]  /*a360*/  MEMBAR.ALL.CTA ;  /* 0x0000000000007992 */ /* 0x0005ec0000008000 */
[----:B--2---:R-:W2:Y:S02]  /*a370*/  FENCE.VIEW.ASYNC.S ;  /* 0x00000000000073c6 */ /* 0x004ea40000000000 */
[----:B--2---:R-:W-:Y:S06]  /*a380*/  BAR.SYNC.DEFER_BLOCKING 0x1, 0x80 ;  /* 0x0042000000007b1d */ /* 0x004fec0000010000 */
[----:B------:R-:W-:Y:S05]  /*a390*/  @P0 BRA `(.L_x_221) ;  /* 0x0000000000680947 */ /* 0x000fea0003800000 */
[----:B------:R-:W-:Y:S01]  /*a3a0*/  UIADD3 UR10, UP0, UPT, UR46, 0x680, URZ ;  /* 0x000006802e0a7890 */ /* 0x000fe2000ff1e0ff */
[----:B------:R-:W-:Y:S01]  /*a3b0*/  R2UR UR6, R137 ;  /* 0x00000000890672ca */ /* 0x000fe200000e0000 */
[----:B------:R-:W-:Y:S01]  /*a3c0*/  UIADD3 UR9, UPT, UPT, UR41, UR8, URZ ;  /* 0x0000000829097290 */ /* 0x000fe2000fffe0ff */
[----:B------:R-:W-:Y:S01]  /*a3d0*/  PLOP3.LUT P0, PT, PT, PT, PT, 0x80, 0x8 ;  /* 0x000000000008781c */ /* 0x000fe20003f0f070 */
[----:B------:R-:W-:Y:S01]  /*a3e0*/  UIADD3.X UR11, UPT, UPT, URZ, UR47, URZ, UP0, !UPT ;  /* 0x0000002fff0b7290 */ /* 0x000fe200087fe4ff */
[----:B-1----:R-:W-:Y:S01]  /*a3f0*/  IMAD.IADD R0, R135, 0x1, R66 ;  /* 0x0000000187007824 */ /* 0x002fe200078e0242 */
[----:B------:R-:W-:Y:S11]  /*a400*/  UIADD3 UR4, UPT, UPT, UR9, 0x200, URZ ;  /* 0x0000020009047890 */ /* 0x000ff6000fffe0ff */
[----:B------:R-:W-:Y:S01]  /*a410*/  @!UPT UIADD3 URZ, UPT, UPT, URZ, URZ, URZ ;  /* 0x000000fffffff290 */ /* 0x000fe2000fffe0ff */
.L_x_222:
[----:B------:R-:W-:Y:S02]  /*a420*/  PLOP3.LUT P1, PT, P1, P0, PT, 0xf2, 0x2f ;  /* 0x00000000002f781c */ /* 0x000fe40000f21e72 */
[----:B------:R-:W-:Y:S01]  /*a430*/  @P0 R2UR P1, UR5, R0 ;  /* 0x00000000000502ca */ /* 0x000fe20000020000 */
[----:B------:R-:W-:Y:S07]  /*a440*/  UMOV UR7, UR36 ;  /* 0x0000002400077c82 */ /* 0x000fee0008000000 */
[----:B------:R-:W-:Y:S05]  /*a450*/  @P0 PLOP3.LUT P0, PT, P1, PT, PT, 0x80, 0x8 ;  /* 0x000000000008081c */ /* 0x000fea0000f0f070 */
[----:B------:R1:W-:Y:S08]  /*a460*/  UTMASTG.3D [UR4], [UR10] ;  /* 0x000000040a0073b5 */ /* 0x0003f00008010000 */
[----:B-1----:R-:W-:Y:S05]  /*a470*/  @P0 BRA.U.ANY `(.L_x_222) ;  /* 0xfffffffd00e80947 */ /* 0x002fea000393ffff */
[----:B------:R-:W-:Y:S01]  /*a480*/  R2UR UR6, R137 ;  /* 0x00000000890672ca */ /* 0x000fe200000e0000 */
[----:B------:R-:W-:Y:S01]  /*a490*/  UIADD3 UR4, UPT, UPT, UR9, 0x1200, URZ ;  /* 0x0000120009047890 */ /* 0x000fe2000fffe0ff */
[----:B------:R-:W-:Y:S01]  /*a4a0*/  PLOP3.LUT P0, PT, PT, PT, PT, 0x80, 0x8 ;  /* 0x000000000008781c */ /* 0x000fe20003f0f070 */
[----:B------:R-:W-:Y:S11]  /*a4b0*/  VIADD R0, R0, 0x80 ;  /* 0x0000008000007836 */ /* 0x000ff60000000000 */
[----:B------:R-:W-:Y:S01]  /*a4c0*/  @!UPT UIADD3 URZ, UPT, UPT, URZ, URZ, URZ ;  /* 0x000000fffffff290 */ /* 0x000fe2000fffe0ff */
.L_x_223:
[----:B------:R-:W-:Y:S02]  /*a4d0*/  PLOP3.LUT P1, PT, P1, P0, PT, 0xf2, 0x2f ;  /* 0x00000000002f781c */ /* 0x000fe40000f21e72 */
[----:B------:R-:W-:Y:S01]  /*a4e0*/  @P0 R2UR P1, UR5, R0 ;  /* 0x00000000000502ca */ /* 0x000fe20000020000 */
[----:B------:R-:W-:Y:S07]  /*a4f0*/  UMOV UR7, UR36 ;  /* 0x0000002400077c82 */ /* 0x000fee0008000000 */
[----:B------:R-:W-:Y:S05]  /*a500*/  @P0 PLOP3.LUT P0, PT, P1, PT, PT, 0x80, 0x8 ;  /* 0x000000000008081c */ /* 0x000fea0000f0f070 */
[----:B------:R1:W-:Y:S08]  /*a510*/  UTMASTG.3D [UR4], [UR10] ;  /* 0x000000040a0073b5 */ /* 0x0003f00008010000 */
[----:B-1----:R-:W-:Y:S05]  /*a520*/  @P0 BRA.U.ANY `(.L_x_223) ;  /* 0xfffffffd00e80947 */ /* 0x002fea000393ffff */
[----:B------:R0:W-:Y:S02]  /*a530*/  UTMACMDFLUSH ;  /* 0x00000000000079b7 */ /* 0x0001e40000000000 */
.L_x_221:
[----:B------:R-:W-:Y:S05]  /*a540*/  BSYNC.RECONVERGENT B0 ;  /* 0x0000000000007941 */ /* 0x000fea0003800200 */
.L_x_220:
[----:B------:R-:W-:Y:S01]  /*a550*/  UIADD3 UR43, UPT, UPT, UR43, 0x1, URZ ;  /* 0x000000012b2b7890 */ /* 0x000fe2000fffe0ff */
[----:B------:R-:W-:Y:S01]  /*a560*/  ISETP.NE.AND P0, PT, R155, RZ, PT ;  /* 0x000000ff9b00720c */ /* 0x000fe20003f05270 */
[----:B------:R-:W-:Y:S02]  /*a570*/  BSSY.RECONVERGENT B0, `(.L_x_224) ;  /* 0x0000007000007945 */ /* 0x000fe40003800200 */
[----:B------:R-:W-:Y:S04]  /*a580*/  UISETP.NE.AND UP0, UPT, UR43, 0x4, UPT ;  /* 0x000000042b00788c */ /* 0x000fe8000bf05270 */
[----:B------:R-:W-:Y:S02]  /*a590*/  USEL UR4, URZ, 0x1, UP0 ;  /* 0x00000001ff047887 */ /* 0x000fe40008000000 */
[----:B------:R-:W-:Y:S02]  /*a5a0*/  USEL UR43, UR43, URZ, UP0 ;  /* 0x000000ff2b2b7287 */ /* 0x000fe40008000000 */
[----:B------:R-:W-:Y:S02]  /*a5b0*/  ULOP3.LUT UR44, UR44, UR4, URZ, 0x3c, !UPT ;  /* 0x000000042c2c7292 */ /* 0x000fe4000f8e3cff */
[----:B------:R-:W-:Y:S10]  /*a5c0*/  @P0 BRA `(.L_x_225) ;  /* 0x0000000000040947 */ /* 0x000ff40003800000 */
[----:B------:R-:W-:Y:S04]  /*a5d0*/  DEPBAR.LE SB0, 0x1 ;  /* 0x000080400000791a */ /* 0x000fe80000000000 */
.L_x_225:
[----:B------:R-:W-:Y:S05]  /*a5e0*/  BSYNC.RECONVERGENT B0 ;  /* 0x0000000000007941 */ /* 0x000fea0003800200 */
.L_x_224:
[----:B------:R-:W-:Y:S01]  /*a5f0*/  BAR.SYNC.DEFER_BLOCKING 0x1, 0x80 ;  /* 0x0042000000007b1d */ /* 0x000fe20000010000 */
[----:B------:R-:W-:Y:S01]  /*a600*/  ISETP.NE.AND P3, PT, R159, RZ, PT ;  /* 0x000000ff9f00720c */ /* 0x000fe20003f65270 */
[----:B------:R-:W-:Y:S05]  /*a610*/  VIADD R142, R142, 0x1 ;  /* 0x000000018e8e7836 */ /* 0x000fea0000000000 */
[----:B------:R-:W-:Y:S01]  /*a620*/  ISETP.GE.U32.AND P0, PT, R142, 0x2, PT ;  /* 0x000000028e00780c */ /* 0x000fe20003f06070 */
[----:B------:R-:W-:Y:S11]  /*a630*/  BSSY.RECONVERGENT B0, `(.L_x_226) ;  /* 0x000000b000007945 */ /* 0x000ff60003800200 */
[----:B------:R-:W-:Y:S01]  /*a640*/  @!UPT UIADD3 URZ, UPT, UPT, URZ, URZ, URZ ;  /* 0x000000fffffff290 */ /* 0x000fe2000fffe0ff */
[----:B------:R-:W-:Y:S05]  /*a650*/  @!P0 BRA `(.L_x_227) ;  /* 0x0000000000208947 */ /* 0x000fea0003800000 */
[C---:B-1----:R-:W-:Y:S01]  /*a660*/  @!P3 LEA R2, R148.reuse, UR41, 0x3 ;  /* 0x000000299402bc11 */ /* 0x042fe2000f8e18ff */
[----:B------:R-:W-:Y:S02]  /*a670*/  IMAD.U32 R0, RZ, RZ, UR37 ;  /* 0x00000025ff007e24 */ /* 0x000fe4000f8e00ff */
[----:B------:R-:W-:Y:S02]  /*a680*/  VIADD R148, R148, 0x1 ;  /* 0x0000000194947836 */ /* 0x000fe40000000000 */
[----:B------:R-:W-:Y:S03]  /*a690*/  @!P3 VIADD R2, R2, 0xa0 ;  /* 0x000000a00202b836 */ /* 0x000fe60000000000 */
[----:B------:R-:W-:Y:S02]  /*a6a0*/  ISETP.NE.AND P0, PT, R148, 0x4, PT ;  /* 0x000000049400780c */ /* 0x000fe40003f05270 */
[----:B------:R-:W-:Y:S02]  /*a6b0*/  @!P3 PRMT R0, R0, 0x654, R2 ;  /* 0x000006540000b816 */ /* 0x000fe40000000002 */
[----:B------:R-:W-:Y:S02]  /*a6c0*/  SEL R148, R148, RZ, P0 ;  /* 0x000000ff94947207 */ /* 0x000fe40000000000 */
[----:B------:R2:W-:Y:S07]  /*a6d0*/  @!P3 SYNCS.ARRIVE.TRANS64.RED.A1T0 RZ, [R0+URZ], RZ ;  /* 0x000000ff00ffb9a7 */ /* 0x0005ee00081004ff */
.L_x_227:
[----:B------:R-:W-:Y:S05]  /*a6e0*/  BSYNC.RECONVERGENT B0 ;  /* 0x0000000000007941 */ /* 0x000fea0003800200 */
.L_x_226:
[C---:B------:R-:W-:Y:S01]  /*a6f0*/  ISETP.EQ.OR P2, PT, R68.reuse, 0x3, P3 ;  /* 0x000000034400780c */ /* 0x040fe20001f42670 */
[----:B------:R-:W-:Y:S01]  /*a700*/  VIADD R68, R68, 0x1 ;  /* 0x0000000144447836 */ /* 0x000fe20000000000 */
[----:B------:R-:W-:Y:S04]  /*a710*/  SEL R143, R143, 0x1, P3 ;  /* 0x000000018f8f7807 */ /* 0x000fe80001800000 */
[----:B------:R-:W-:Y:S07]  /*a720*/  ISETP.NE.AND P0, PT, R68, 0x4, PT ;  /* 0x000000044400780c */ /* 0x000fee0003f05270 */
[----:B-1----:R-:W-:Y:S02]  /*a730*/  @!P2 LEA R2, R141, UR41, 0x3 ;  /* 0x000000298d02ac11 */ /* 0x002fe4000f8e18ff */
[----:B--2---:R-:W-:Y:S04]  /*a740*/  @!P2 SHF.L.U32 R0, R144, 0x1f, RZ ;  /* 0x0000001f9000a819 */ /* 0x004fe800000006ff */
[----:B------:R-:W1:Y:S02]  /*a750*/  @!P2 SYNCS.PHASECHK.TRANS64.TRYWAIT P1, [R2+URZ+0x80], R0 ;  /* 0x000080000200a5a7 */ /* 0x000e6400080211ff */
[----:B-1----:R-:W-:Y:S01]  /*a760*/  @!P2 SEL R143, RZ, 0x1, !P1 ;  /* 0x00000001ff8fa807 */ /* 0x002fe20004800000 */
[----:B------:R-:W-:Y:S06]  /*a770*/  @P0 BRA `(.L_x_228) ;  /* 0xffffffbc005c0947 */ /* 0x000fec000383ffff */
[----:B------:R-:W-:Y:S01]  /*a780*/  ISETP.NE.AND P3, PT, R158, RZ, PT ;  /* 0x000000ff9e00720c */ /* 0x000fe20003f65270 */
[----:B------:R-:W-:Y:S01]  /*a790*/  UIADD3 UR42, UPT, UPT, UR42, 0x4, URZ ;  /* 0x000000042a2a7890 */ /* 0x000fe2000fffe0ff */
[----:B------:R-:W-:Y:S01]  /*a7a0*/  ISETP.NE.AND P0, PT, R138, 0x2, PT ;  /* 0x000000028a00780c */ /* 0x000fe20003f05270 */
[----:B------:R-:W-:Y:S02]  /*a7b0*/  IMAD.IADD R22, R145, 0x1, R115 ;  /* 0x0000000191167824 */ /* 0x000fe400078e0273 */
[----:B------:R-:W-:Y:S01]  /*a7c0*/  IMAD.IADD R23, R146, 0x1, R132 ;  /* 0x0000000192177824 */ /* 0x000fe200078e0284 */
[----:B------:R-:W-:Y:S02]  /*a7d0*/  SEL R0, RZ, 0x1, P0 ;  /* 0x00000001ff007807 */ /* 0x000fe40000000000 */
[----:B------:R-:W-:Y:S02]  /*a7e0*/  SEL R138, R138, RZ, P0 ;  /* 0x000000ff8a8a7207 */ /* 0x000fe40000000000 */
[----:B------:R-:W-:-:S03]  /*a7f0*/  LOP3.LUT R149, R149, R0, RZ, 0x3c, !PT ;  /* 0x0000000095957212 */ /* 0x000fc600078e3cff */
[----:B------:R-:W-:Y:S01]  /*a800*/  @P3 R2UR UR36, R147 ;  /* 0x00000000932432ca */ /* 0x000fe200000e0000 */
[----:B------:R-:W-:-:S14]  /*a810*/  @P3 BRA `(.L_x_229) ;  /* 0xffffffac00ec3947 */ /* 0x000fdc000383ffff */
[----:B------:R-:W-:-:S09]  /*a820*/  UISETP.NE.AND UP0, UPT, UR45, URZ, UPT ;  /* 0x000000ff2d00728c */ /* 0x000fd2000bf05270 */
[----:B------:R-:W-:Y:S05]  /*a830*/  BRA.U !UP0, `(.L_x_230) ;  /* 0x0000000108487547 */ /* 0x000fea000b800000 */
[----:B------:R-:W1:Y:S02]  /*a840*/  LDCU.64 UR4, c[0x0][0x890] ;  /* 0x00011200ff0477ac */ /* 0x000e640008000a00 */
[----:B-1----:R-:W-:-:S04]  /*a850*/  UISETP.NE.U32.AND UP0, UPT, UR4, URZ, UPT ;  /* 0x000000ff0400728c */ /* 0x002fc8000bf05070 */
[----:B------:R-:W-:-:S09]  /*a860*/  UISETP.NE.AND.EX UP0, UPT, UR5, URZ, UPT, UP0 ;  /* 0x000000ff0500728c */ /* 0x000fd2000bf05300 */
[----:B------:R-:W-:Y:S05]  /*a870*/  BRA.U UP0, `(.L_x_231) ;  /* 0x00000001000c7547 */ /* 0x000fea000b800000 */
[----:B------:R-:W-:-:S13]  /*a880*/  FSETP.NEU.AND P0, PT, R91, RZ, PT ;  /* 0x000000ff5b00720b */ /* 0x000fda0003f0d000 */
[----:B------:R-:W-:Y:S05]  /*a890*/  @!P0 EXIT ;  /* 0x000000000000894d */ /* 0x000fea0003800000 */
[----:B------:R-:W-:Y:S05]  /*a8a0*/  BRA `(.L_x_230) ;  /* 0x00000000002c7947 */ /* 0x000fea0003800000 */
.L_x_231:
[----:B------:R-:W-:Y:S01]  /*a8b0*/  ISETP.NE.AND P0, PT, R134, RZ, PT ;  /* 0x000000ff8600720c */ /* 0x000fe20003f05270 */
[----:B------:R-:W-:-:S12]  /*a8c0*/  BSSY.RECONVERGENT B0, `(.L_x_230) ;  /* 0x0000009000007945 */ /* 0x000fd80003800200 */
[----:B------:R-:W-:Y:S05]  /*a8d0*/  @P0 BRA `(.L_x_232) ;  /* 0x0000000000140947 */ /* 0x000fea0003800000 */
[----:B------:R-:W1:Y:S02]  /*a8e0*/  LDCU.64 UR4, c[0x0][0x888] ;  /* 0x00011100ff0477ac */ /* 0x000e640008000a00 */
[----:B-1----:R-:W-:-:S04]  /*a8f0*/  ISETP.NE.U32.AND P0, PT, RZ, UR4, PT ;  /* 0x00000004ff007c0c */ /* 0x002fc8000bf05070 */
[----:B------:R-:W-:-:S13]  /*a900*/  ISETP.NE.AND.EX P0, PT, RZ, UR5, PT, P0 ;  /* 0x00000005ff007c0c */ /* 0x000fda000bf05300 */
[----:B------:R-:W-:Y:S05]  /*a910*/  @!P0 EXIT ;  /* 0x000000000000894d */ /* 0x000fea0003800000 */
[----:B------:R-:W-:Y:S05]  /*a920*/  BRA `(.L_x_233) ;  /* 0x0000000000087947 */ /* 0x000fea0003800000 */
.L_x_232:
[----:B------:R-:W-:-:S13]  /*a930*/  FSETP.NEU.AND P0, PT, R91, RZ, PT ;  /* 0x000000ff5b00720b */ /* 0x000fda0003f0d000 */
[----:B------:R-:W-:Y:S05]  /*a940*/  @!P0 EXIT ;  /* 0x000000000000894d */ /* 0x000fea0003800000 */
.L_x_233:
[----:B------:R-:W-:Y:S05]  /*a950*/  BSYNC.RECONVERGENT B0 ;  /* 0x0000000000007941 */ /* 0x000fea0003800200 */
.L_x_230:
[----:B------:R-:W-:Y:S01]  /*a960*/  LEA R2, R148, UR41, 0x3 ;  /* 0x0000002994027c11 */ /* 0x000fe2000f8e18ff */
[----:B------:R-:W-:Y:S01]  /*a970*/  IMAD.U32 R0, RZ, RZ, UR37 ;  /* 0x00000025ff007e24 */ /* 0x000fe2000f8e00ff */
[----:B------:R-:W-:-:S04]  /*a980*/  DEPBAR.LE SB0, 0x0 ;  /* 0x000080000000791a */ /* 0x000fc80000000000 */
[----:B------:R-:W-:-:S05]  /*a990*/  VIADD R2, R2, 0xa0 ;  /* 0x000000a002027836 */ /* 0x000fca0000000000 */
[----:B------:R-:W-:-:S04]  /*a9a0*/  PRMT R0, R0, 0x654, R2 ;  /* 0x0000065400007816 */ /* 0x000fc80000000002 */
[----:B------:R-:W-:Y:S01]  /*a9b0*/  SYNCS.ARRIVE.TRANS64.RED.A1T0 RZ, [R0+URZ], RZ ;  /* 0x000000ff00ff79a7 */ /* 0x000fe200081004ff */
[----:B------:R-:W-:Y:S05]  /*a9c0*/  EXIT ;  /* 0x000000000000794d */ /* 0x000fea0003800000 */
.L_x_24:
[----:B--2---:R2:W4:Y:S02]  /*a9d0*/  SYNCS.PHASECHK.TRANS64.TRYWAIT P0, [R2+URZ+0x140], R3 ;  /* 0x00014003020075a7 */ /* 0x00452400080011ff */
[----:B----4-:R-:W-:Y:S05]  /*a9e0*/  @!P0 NANOSLEEP.SYNCS 0x989680 ;  /* 0x009896800000895d */ /* 0x010fea0003900000 */
[----:B------:R-:W4:Y:S02]  /*a9f0*/  @!P0 SYNCS.PHASECHK.TRANS64 P0, [R2+URZ+0x140], R3 ;  /* 0x00014003020085a7 */ /* 0x000f2400080010ff */
[----:B----4-:R-:W-:Y:S05]  /*aa00*/  @!P0 BRA `(.L_x_24) ;  /* 0xfffffffc00f08947 */ /* 0x010fea000383ffff */
[----:B------:R-:W-:Y:S05]  /*aa10*/  BRA `(.L_x_234) ;  /* 0xffffff6c00887947 */ /* 0x000fea000383ffff */
.L_x_27:
[----:B------:R-:W-:-:S07]  /*aa20*/  MOV R2, UR33 ;  /* 0x0000002100027c02 */ /* 0x000fce0008000f00 */
.L_x_235:
[----:B-1----:R1:W2:Y:S02]  /*aa30*/  SYNCS.PHASECHK.TRANS64.TRYWAIT P0, [R2+URZ+0x40], R4 ;  /* 0x00004004020075a7 */ /* 0x0022a400080011ff */
[----:B--2---:R-:W-:Y:S05]  /*aa40*/  @!P0 NANOSLEEP.SYNCS 0x989680 ;  /* 0x009896800000895d */ /* 0x004fea0003900000 */
[----:B------:R-:W2:Y:S02]  /*aa50*/  @!P0 SYNCS.PHASECHK.TRANS64 P0, [R2+URZ+0x40], R4 ;  /* 0x00004004020085a7 */ /* 0x000ea400080010ff */
[----:B--2---:R-:W-:Y:S05]  /*aa60*/  @!P0 BRA `(.L_x_235) ;  /* 0xfffffffc00f08947 */ /* 0x004fea000383ffff */
[----:B------:R-:W-:Y:S05]  /*aa70*/  BRA `(.L_x_26) ;  /* 0xffffff6c00f07947 */ /* 0x000fea000383ffff */
.L_x_34:
[----:B-1----:R-:W-:-:S07]  /*aa80*/  MOV R2, UR17 ;  /* 0x0000001100027c02 */ /* 0x002fce0008000f00 */
.L_x_236:
[----:B-1----:R1:W2:Y:S02]  /*aa90*/  SYNCS.PHASECHK.TRANS64.TRYWAIT P0, [R2+URZ+0x40], R4 ;  /* 0x00004004020075a7 */ /* 0x0022a400080011ff */
[----:B--2---:R-:W-:Y:S05]  /*aaa0*/  @!P0 NANOSLEEP.SYNCS 0x989680 ;  /* 0x009896800000895d */ /* 0x004fea0003900000 */
[----:B------:R-:W2:Y:S02]  /*aab0*/  @!P0 SYNCS.PHASECHK.TRANS64 P0, [R2+URZ+0x40], R4 ;  /* 0x00004004020085a7 */ /* 0x000ea400080010ff */
[----:B--2---:R-:W-:Y:S05]  /*aac0*/  @!P0 BRA `(.L_x_236) ;  /* 0xfffffffc00f08947 */ /* 0x004fea000383ffff */
[----:B------:R-:W-:Y:S05]  /*aad0*/  BRA `(.L_x_33) ;  /* 0xffffff7000b07947 */ /* 0x000fea000383ffff */
.L_x_39:
[----:B-1----:R1:W2:Y:S02]  /*aae0*/  SYNCS.PHASECHK.TRANS64.TRYWAIT P0, [R2+URZ+0xd0], R3 ;  /* 0x0000d003020075a7 */ /* 0x0022a400080011ff */
[----:B--2---:R-:W-:Y:S05]  /*aaf0*/  @!P0 NANOSLEEP.SYNCS 0x989680 ;  /* 0x009896800000895d */ /* 0x004fea0003900000 */
[----:B------:R-:W2:Y:S02]  /*ab00*/  @!P0 SYNCS.PHASECHK.TRANS64 P0, [R2+URZ+0xd0], R3 ;  /* 0x0000d003020085a7 */ /* 0x000ea400080010ff */
[----:B--2---:R-:W-:Y:S05]  /*ab10*/  @!P0 BRA `(.L_x_39) ;  /* 0xfffffffc00f08947 */ /* 0x004fea000383ffff */
[----:B------:R-:W-:Y:S05]  /*ab20*/  BRA `(.L_x_237) ;  /* 0xffffff7400547947 */ /* 0x000fea000383ffff */
.L_x_43:
[----:B---3--:R-:W-:-:S07]  /*ab30*/  MOV R0, UR4 ;  /* 0x0000000400007c02 */ /* 0x008fce0008000f00 */
.L_x_238:
[----:B-1----:R1:W2:Y:S02]  /*ab40*/  SYNCS.PHASECHK.TRANS64.TRYWAIT P0, [R0+URZ], R2 ;  /* 0x00000002000075a7 */ /* 0x0022a400080011ff */
[----:B--2---:R-:W-:Y:S05]  /*ab50*/  @!P0 NANOSLEEP.SYNCS 0x989680 ;  /* 0x009896800000895d */ /* 0x004fea0003900000 */
[----:B------:R-:W2:Y:S02]  /*ab60*/  @!P0 SYNCS.PHASECHK.TRANS64 P0, [R0+URZ], R2 ;  /* 0x00000002000085a7 */ /* 0x000ea400080010ff */
[----:B--2---:R-:W-:Y:S05]  /*ab70*/  @!P0 BRA `(.L_x_238) ;  /* 0xfffffffc00f08947 */ /* 0x004fea000383ffff */
[----:B------:R-:W-:Y:S05]  /*ab80*/  BRA `(.L_x_239) ;  /* 0xffffff7800c47947 */ /* 0x000fea000383ffff */
.L_x_44:
[----:B---3--:R-:W-:-:S07]  /*ab90*/  MOV R0, UR4 ;  /* 0x0000000400007c02 */ /* 0x008fce0008000f00 */
.L_x_240:
[----:B-1----:R1:W2:Y:S02]  /*aba0*/  SYNCS.PHASECHK.TRANS64.TRYWAIT P0, [R0+URZ], R3 ;  /* 0x00000003000075a7 */ /* 0x0022a400080011ff */
[----:B--2---:R-:W-:Y:S05]  /*abb0*/  @!P0 NANOSLEEP.SYNCS 0x989680 ;  /* 0x009896800000895d */ /* 0x004fea0003900000 */
[----:B------:R-:W2:Y:S02]  /*abc0*/  @!P0 SYNCS.PHASECHK.TRANS64 P0, [R0+URZ], R3 ;  /* 0x00000003000085a7 */ /* 0x000ea400080010ff */
[----:B--2---:R-:W-:Y:S05]  /*abd0*/  @!P0 BRA `(.L_x_240) ;  /* 0xfffffffc00f08947 */ /* 0x004fea000383ffff */
[----:B------:R-:W-:Y:S05]  /*abe0*/  BRA `(.L_x_241) ;  /* 0xffffff7800d07947 */ /* 0x000fea000383ffff */
.L_x_45:
[----:B---3--:R-:W-:-:S07]  /*abf0*/  MOV R0, UR4 ;  /* 0x0000000400007c02 */ /* 0x008fce0008000f00 */
.L_x_242:
[----:B-1----:R1:W2:Y:S02]  /*ac00*/  SYNCS.PHASECHK.TRANS64.TRYWAIT P0, [R0+URZ], R3 ;  /* 0x00000003000075a7 */ /* 0x0022a400080011ff */
[----:B--2---:R-:W-:Y:S05]  /*ac10*/  @!P0 NANOSLEEP.SYNCS 0x989680 ;  /* 0x009896800000895d */ /* 0x004fea0003900000 */
[----:B------:R-:W2:Y:S02]  /*ac20*/  @!P0 SYNCS.PHASECHK.TRANS64 P0, [R0+URZ], R3 ;  /* 0x00000003000085a7 */ /* 0x000ea400080010ff */
[----:B--2---:R-:W-:Y:S05]  /*ac30*/  @!P0 BRA `(.L_x_242) ;  /* 0xfffffffc00f08947 */ /* 0x004fea000383ffff */
[----:B------:R-:W-:Y:S05]  /*ac40*/  BRA `(.L_x_243) ;  /* 0xffffff7800dc7947 */ /* 0x000fea000383ffff */
.L_x_46:
[----:B---3--:R-:W-:-:S07]  /*ac50*/  MOV R0, UR4 ;  /* 0x0000000400007c02 */ /* 0x008fce0008000f00 */
.L_x_244:
[----:B-1----:R1:W2:Y:S02]  /*ac60*/  SYNCS.PHASECHK.TRANS64.TRYWAIT P0, [R0+URZ], R3 ;  /* 0x00000003000075a7 */ /* 0x0022a400080011ff */
[----:B--2---:R-:W-:Y:S05]  /*ac70*/  @!P0 NANOSLEEP.SYNCS 0x989680 ;  /* 0x009896800000895d */ /* 0x004fea0003900000 */
[----:B------:R-:W2:Y:S02]  /*ac80*/  @!P0 SYNCS.PHASECHK.TRANS64 P0, [R0+URZ], R3 ;  /* 0x00000003000085a7 */ /* 0x000ea400080010ff */
[----:B--2---:R-:W-:Y:S05]  /*ac90*/  @!P0 BRA `(.L_x_244) ;  /* 0xfffffffc00f08947 */ /* 0x004fea000383ffff */
[----:B------:R-:W-:Y:S05]  /*aca0*/  BRA `(.L_x_245) ;  /* 0xffffff7800e87947 */ /* 0x000fea000383ffff */
.L_x_47:
[----:B---3--:R-:W-:-:S07]  /*acb0*/  MOV R0, UR4 ;  /* 0x0000000400007c02 */ /* 0x008fce0008000f00 */
.L_x_246:
[----:B-1----:R1:W2:Y:S02]  /*acc0*/  SYNCS.PHASECHK.TRANS64.TRYWAIT P0, [R0+URZ], R3 ;  /* 0x00000003000075a7 */ /* 0x0022a400080011ff */
[----:B--2---:R-:W-:Y:S05]  /*acd0*/  @!P0 NANOSLEEP.SYNCS 0x989680 ;  /* 0x009896800000895d */ /* 0x004fea0003900000 */
[----:B------:R-:W2:Y:S02]  /*ace0*/  @!P0 SYNCS.PHASECHK.TRANS64 P0, [R0+URZ], R3 ;  /* 0x00000003000085a7 */ /* 0x000ea400080010ff */
[----:B--2---:R-:W-:Y:S05]  /*acf0*/  @!P0 BRA `(.L_x_246) ;  /* 0xfffffffc00f08947 */ /* 0x004fea000383ffff */
[----:B------:R-:W-:Y:S05]  /*ad00*/  BRA `(.L_x_247) ;  /* 0xffffff7800f47947 */ /* 0x000fea000383ffff */
.L_x_48:
[----:B---3--:R-:W-:-:S07]  /*ad10*/  MOV R0, UR4 ;  /* 0x0000000400007c02 */ /* 0x008fce0008000f00 */
.L_x_248:
[----:B-1----:R1:W2:Y:S02]  /*ad20*/  SYNCS.PHASECHK.TRANS64.TRYWAIT P0, [R0+URZ], R3 ;  /* 0x00000003000075a7 */ /* 0x0022a400080011ff */
[----:B--2---:R-:W-:Y:S05]  /*ad30*/  @!P0 NANOSLEEP.SYNCS 0x989680 ;  /* 0x009896800000895d */ /* 0x004fea0003900000 */
[----:B------:R-:W2:Y:S02]  /*ad40*/  @!P0 SYNCS.PHASECHK.TRANS64 P0, [R0+URZ], R3 ;  /* 0x00000003000085a7 */ /* 0x000ea400080010ff */
[----:B--2---:R-:W-:Y:S05]  /*ad50*/  @!P0 BRA `(.L_x_248) ;  /* 0xfffffffc00f08947 */ /* 0x004fea000383ffff */
[----:B------:R-:W-:Y:S05]  /*ad60*/  BRA `(.L_x_249) ;  /* 0xffffff7c00007947 */ /* 0x000fea000383ffff */
.L_x_49:
[----:B---3--:R-:W-:-:S07]  /*ad70*/  MOV R0, UR4 ;  /* 0x0000000400007c02 */ /* 0x008fce0008000f00 */
.L_x_250:
[----:B-1----:R1:W2:Y:S02]  /*ad80*/  SYNCS.PHASECHK.TRANS64.TRYWAIT P0, [R0+URZ], R3 ;  /* 0x00000003000075a7 */ /* 0x0022a400080011ff */
[----:B--2---:R-:W-:Y:S05]  /*ad90*/  @!P0 NANOSLEEP.SYNCS 0x989680 ;  /* 0x009896800000895d */ /* 0x004fea0003900000 */
[----:B------:R-:W2:Y:S02]  /*ada0*/  @!P0 SYNCS.PHASECHK.TRANS64 P0, [R0+URZ], R3 ;  /* 0x00000003000085a7 */ /* 0x000ea400080010ff */
[----:B--2---:R-:W-:Y:S05]  /*adb0*/  @!P0 BRA `(.L_x_250) ;  /* 0xfffffffc00f08947 */ /* 0x004fea000383ffff */
[----:B------:R-:W-:Y:S05]  /*adc0*/  BRA `(.L_x_251) ;  /* 0xffffff7c000c7947 */ /* 0x000fea000383ffff */
.L_x_52:
[----:B-1----:R1:W2:Y:S02]  /*add0*/  SYNCS.PHASECHK.TRANS64.TRYWAIT P0, [R0+URZ+0x130], R4 ;  /* 0x00013004000075a7 */ /* 0x0022a400080011ff */
[----:B--2---:R-:W-:Y:S05]  /*ade0*/  @!P0 NANOSLEEP.SYNCS 0x989680 ;  /* 0x009896800000895d */ /* 0x004fea0003900000 */
[----:B------:R-:W2:Y:S02]  /*adf0*/  @!P0 SYNCS.PHASECHK.TRANS64 P0, [R0+URZ+0x130], R4 ;  /* 0x00013004000085a7 */ /* 0x000ea400080010ff */
[----:B--2---:R-:W-:Y:S05]  /*ae00*/  @!P0 BRA `(.L_x_52) ;  /* 0xfffffffc00f08947 */ /* 0x004fea000383ffff */
[----:B------:R-:W-:Y:S05]  /*ae10*/  BRA `(.L_x_252) ;  /* 0xffffff7c006c7947 */ /* 0x000fea000383ffff */
.L_x_53:
[----:B------:R-:W-:-:S07]  /*ae20*/  MOV R0, UR5 ;  /* 0x0000000500007c02 */ /* 0x000fce0008000f00 */
.L_x_253:
[----:B-1----:R1:W2:Y:S02]  /*ae30*/  SYNCS.PHASECHK.TRANS64.TRYWAIT P0, [R0+URZ+0xe0], R5 ;  /* 0x0000e005000075a7 */ /* 0x0022a400080011ff */
[----:B--2---:R-:W-:Y:S05]  /*ae40*/  @!P0 NANOSLEEP.SYNCS 0x989680 ;  /* 0x009896800000895d */ /* 0x004fea0003900000 */
[----:B------:R-:W2:Y:S02]  /*ae50*/  @!P0 SYNCS.PHASECHK.TRANS64 P0, [R0+URZ+0xe0], R5 ;  /* 0x0000e005000085a7 */ /* 0x000ea400080010ff */
[----:B--2---:R-:W-:Y:S05]  /*ae60*/  @!P0 BRA `(.L_x_253) ;  /* 0xfffffffc00f08947 */ /* 0x004fea000383ffff */
[----:B------:R-:W-:Y:S05]  /*ae70*/  BRA `(.L_x_254) ;  /* 0xffffff7c007c7947 */ /* 0x000fea000383ffff */
.L_x_54:
[----:B-1----:R1:W2:Y:S02]  /*ae80*/  SYNCS.PHASECHK.TRANS64.TRYWAIT P1, [R0+URZ+0xd0], R4 ;  /* 0x0000d004000075a7 */ /* 0x0022a400080211ff */
[----:B--2---:R-:W-:Y:S05]  /*ae90*/  @!P1 NANOSLEEP.SYNCS 0x989680 ;  /* 0x009896800000995d */ /* 0x004fea0003900000 */
[----:B------:R-:W2:Y:S02]  /*aea0*/  @!P1 SYNCS.PHASECHK.TRANS64 P1, [R0+URZ+0xd0], R4 ;  /* 0x0000d004000095a7 */ /* 0x000ea400080210ff */
[----:B--2---:R-:W-:Y:S05]  /*aeb0*/  @!P1 BRA `(.L_x_54) ;  /* 0xfffffffc00f09947 */ /* 0x004fea000383ffff */
[----:B------:R-:W-:Y:S05]  /*aec0*/  BRA `(.L_x_255) ;  /* 0xffffff7c00ac7947 */ /* 0x000fea000383ffff */
.L_x_57:
[----:B------:R-:W-:-:S07]  /*aed0*/  MOV R0, UR5 ;  /* 0x0000000500007c02 */ /* 0x000fce0008000f00 */
.L_x_256:
[----:B-1----:R1:W2:Y:S02]  /*aee0*/  SYNCS.PHASECHK.TRANS64.TRYWAIT P0, [R0+URZ+0xe0], R2 ;  /* 0x0000e002000075a7 */ /* 0x0022a400080011ff */
[----:B--2---:R-:W-:Y:S05]  /*aef0*/  @!P0 NANOSLEEP.SYNCS 0x989680 ;  /* 0x009896800000895d */ /* 0x004fea0003900000 */
[----:B------:R-:W2:Y:S02]  /*af00*/  @!P0 SYNCS.PHASECHK.TRANS64 P0, [R0+URZ+0xe0], R2 ;  /* 0x0000e002000085a7 */ /* 0x000ea400080010ff */
[----:B--2---:R-:W-:Y:S05]  /*af10*/  @!P0 BRA `(.L_x_256) ;  /* 0xfffffffc00f08947 */ /* 0x004fea000383ffff */
[----:B------:R-:W-:Y:S05]  /*af20*/  BRA `(.L_x_56) ;  /* 0xffffff8000007947 */ /* 0x000fea000383ffff */
.L_x_66:
[----:B-1----:R-:W-:-:S04]  /*af30*/  MOV R4, UR6 ;  /* 0x0000000600047c02 */ /* 0x002fc80008000f00 */
[----:B------:R1:W2:Y:S03]  /*af40*/  SYNCS.PHASECHK.TRANS64.TRYWAIT P0, [R4+URZ+0x8], R5 ;  /* 0x00000805040075a7 */ /* 0x0002a600080011ff */
[----:B--2---:R-:W-:Y:S05]  /*af50*/  @!P0 NANOSLEEP.SYNCS 0x989680 ;  /* 0x009896800000895d */ /* 0x004fea0003900000 */
[----:B------:R-:W2:Y:S02]  /*af60*/  @!P0 SYNCS.PHASECHK.TRANS64 P0, [R4+URZ+0x8], R5 ;  /* 0x00000805040085a7 */ /* 0x000ea400080010ff */
[----:B--2---:R-:W-:Y:S05]  /*af70*/  @!P0 BRA `(.L_x_66) ;  /* 0xfffffffc00ec8947 */ /* 0x004fea000383ffff */
[----:B------:R-:W-:Y:S05]  /*af80*/  BRA `(.L_x_65) ;  /* 0xffffff8000b47947 */ /* 0x000fea000383ffff */
.L_x_68:
[----:B------:R-:W-:Y:S01]  /*af90*/  BSSY B0, `(.L_x_257) ;  /* 0x0000006000007945 */ /* 0x000fe20003800000 */
[----:B------:R-:W-:-:S07]  /*afa0*/  MOV R15, 0xffffffff ;  /* 0xffffffff000f7802 */ /* 0x000fce0000000f00 */
[----:B-1---5:R-:W-:Y:S05]  /*afb0*/  WARPSYNC.COLLECTIVE R15, `(.L_x_258) ;  /* 0x000000000f0c7348 */ /* 0x022fea0003c00000 */
[----:B------:R-:W-:Y:S02]  /*afc0*/  ELECT P6, UR79, PT ;  /* 0x00000000004f782f */ /* 0x000fe400038c0000 */
[----:B------:R-:W-:Y:S01]  /*afd0*/  MOV R14, UR79 ;  /* 0x0000004f000e7c02 */ /* 0x000fe20008000f00 */
[----:B-1---5:R-:W-:Y:S10]  /*afe0*/  ENDCOLLECTIVE ;  /* 0x000000000000791b */ /* 0x022ff40003800000 */
.L_x_258:
[----:B------:R-:W-:Y:S05]  /*aff0*/  BSYNC B0 ;  /* 0x0000000000007941 */ /* 0x000fea0003800000 */
.L_x_257:
[----:B------:R-:W-:Y:S05]  /*b000*/  BRA `(.L_x_259) ;  /* 0xffffff8000e47947 */ /* 0x000fea000383ffff */
.L_x_70:
[----:B-1----:R-:W-:-:S04]  /*b010*/  MOV R2, UR6 ;  /* 0x0000000600027c02 */ /* 0x002fc80008000f00 */
[----:B------:R1:W2:Y:S03]  /*b020*/  SYNCS.PHASECHK.TRANS64.TRYWAIT P0, [R2+URZ+0x8], R3 ;  /* 0x00000803020075a7 */ /* 0x0002a600080011ff */
[----:B--2---:R-:W-:Y:S05]  /*b030*/  @!P0 NANOSLEEP.SYNCS 0x989680 ;  /* 0x009896800000895d */ /* 0x004fea0003900000 */
[----:B------:R-:W2:Y:S02]  /*b040*/  @!P0 SYNCS.PHASECHK.TRANS64 P0, [R2+URZ+0x8], R3 ;  /* 0x00000803020085a7 */ /* 0x000ea400080010ff */
[----:B--2---:R-:W-:Y:S05]  /*b050*/  @!P0 BRA `(.L_x_70) ;  /* 0xfffffffc00ec8947 */ /* 0x004fea000383ffff */
[----:B------:R-:W-:Y:S05]  /*b060*/  BRA `(.L_x_69) ;  /* 0xffffff8000e87947 */ /* 0x000fea000383ffff */
.L_x_71:
[----:B-1----:R1:W2:Y:S02]  /*b070*/  SYNCS.PHASECHK.TRANS64.TRYWAIT P0, [R0+URZ+0xd0], R4 ;  /* 0x0000d004000075a7 */ /* 0x0022a400080011ff */
[----:B--2---:R-:W-:Y:S05]  /*b080*/  @!P0 NANOSLEEP.SYNCS 0x989680 ;  /* 0x009896800000895d */ /* 0x004fea0003900000 */
[----:B------:R-:W2:Y:S02]  /*b090*/  @!P0 SYNCS.PHASECHK.TRANS64 P0, [R0+URZ+0xd0], R4 ;  /* 0x0000d004000085a7 */ /* 0x000ea400080010ff */
[----:B--2---:R-:W-:Y:S05]  /*b0a0*/  @!P0 BRA `(.L_x_71) ;  /* 0xfffffffc00f08947 */ /* 0x004fea000383ffff */
[----:B------:R-:W-:Y:S05]  /*b0b0*/  BRA `(.L_x_260) ;  /* 0xffffff8400d47947 */ /* 0x000fea000383ffff */
.L_x_73:
[----:B------:R-:W-:-:S07]  /*b0c0*/  MOV R0, UR9 ;  /* 0x0000000900007c02 */ /* 0x000fce0008000f00 */
.L_x_261:
[----:B-1----:R1:W2:Y:S02]  /*b0d0*/  SYNCS.PHASECHK.TRANS64.TRYWAIT P0, [R0+URZ+0x110], R4 ;  /* 0x00011004000075a7 */ /* 0x0022a400080011ff */
[----:B--2---:R-:W-:Y:S05]  /*b0e0*/  @!P0 NANOSLEEP.SYNCS 0x989680 ;  /* 0x009896800000895d */ /* 0x004fea0003900000 */
[----:B------:R-:W2:Y:S02]  /*b0f0*/  @!P0 SYNCS.PHASECHK.TRANS64 P0, [R0+URZ+0x110], R4 ;  /* 0x00011004000085a7 */ /* 0x000ea400080010ff */
[----:B--2---:R-:W-:Y:S05]  /*b100*/  @!P0 BRA `(.L_x_261) ;  /* 0xfffffffc00f08947 */ /* 0x004fea000383ffff */
[----:B------:R-:W-:Y:S05]  /*b110*/  BRA `(.L_x_262) ;  /* 0xffffff8800207947 */ /* 0x000fea000383ffff */
.L_x_76:
[----:B------:R-:W-:Y:S07]  /*b120*/  MOV R0, UR8 ;  /* 0x0000000800007c02 */ /* 0x000fee0008000f00 */
.L_x_263:
[----:B-1----:R1:W2:Y:S02]  /*b130*/  SYNCS.PHASECHK.TRANS64.TRYWAIT P0, [R0+URZ], R4 ;  /* 0x00000004000075a7 */ /* 0x0022a400080011ff */
[----:B--2---:R-:W-:Y:S05]  /*b140*/  @!P0 NANOSLEEP.SYNCS 0x989680 ;  /* 0x009896800000895d */ /* 0x004fea0003900000 */
[----:B------:R-:W2:Y:S02]  /*b150*/  @!P0 SYNCS.PHASECHK.TRANS64 P0, [R0+URZ], R4 ;  /* 0x00000004000085a7 */ /* 0x000ea400080010ff */
[----:B--2---:R-:W-:Y:S05]  /*b160*/  @!P0 BRA `(.L_x_263) ;  /* 0xfffffffc00f08947 */ /* 0x004fea000383ffff */
[----:B------:R-:W-:Y:S05]  /*b170*/  BRA `(.L_x_75) ;  /* 0xffffff8800347947 */ /* 0x000fea000383ffff */
.L_x_80:
[----:B-1----:R-:W-:-:S07]  /*b180*/  MOV R0, UR8 ;  /* 0x0000000800007c02 */ /* 0x002fce0008000f00 */
.L_x_264:
[----:B-1----:R1:W2:Y:S02]  /*b190*/  SYNCS.PHASECHK.TRANS64.TRYWAIT P0, [R0+URZ], R2 ;  /* 0x00000002000075a7 */ /* 0x0022a400080011ff */
[----:B--2---:R-:W-:Y:S05]  /*b1a0*/  @!P0 NANOSLEEP.SYNCS 0x989680 ;  /* 0x009896800000895d */ /* 0x004fea0003900000 */
[----:B------:R-:W2:Y:S02]  /*b1b0*/  @!P0 SYNCS.PHASECHK.TRANS64 P0, [R0+URZ], R2 ;  /* 0x00000002000085a7 */ /* 0x000ea400080010ff */
[----:B--2---:R-:W-:Y:S05]  /*b1c0*/  @!P0 BRA `(.L_x_264) ;  /* 0xfffffffc00f08947 */ /* 0x004fea000383ffff */
[----:B------:R-:W-:Y:S05]  /*b1d0*/  BRA `(.L_x_265) ;  /* 0xffffff8c00287947 */ /* 0x000fea000383ffff */
.L_x_81:
[----:B------:R-:W-:-:S07]  /*b1e0*/  MOV R0, UR8 ;  /* 0x0000000800007c02 */ /* 0x000fce0008000f00 */
.L_x_266:
[----:B-1----:R1:W2:Y:S02]  /*b1f0*/  SYNCS.PHASECHK.TRANS64.TRYWAIT P0, [R0+URZ], R3 ;  /* 0x00000003000075a7 */ /* 0x0022a400080011ff */
[----:B--2---:R-:W-:Y:S05]  /*b200*/  @!P0 NANOSLEEP.SYNCS 0x989680 ;  /* 0x009896800000895d */ /* 0x004fea0003900000 */
[----:B------:R-:W2:Y:S02]  /*b210*/  @!P0 SYNCS.PHASECHK.TRANS64 P0, [R0+URZ], R3 ;  /* 0x00000003000085a7 */ /* 0x000ea400080010ff */
[----:B--2---:R-:W-:Y:S05]  /*b220*/  @!P0 BRA `(.L_x_266) ;  /* 0xfffffffc00f08947 */ /* 0x004fea000383ffff */
[----:B------:R-:W-:Y:S05]  /*b230*/  BRA `(.L_x_267) ;  /* 0xffffff8c00347947 */ /* 0x000fea000383ffff */
.L_x_82:
[----:B------:R-:W-:-:S07]  /*b240*/  MOV R0, UR8 ;  /* 0x0000000800007c02 */ /* 0x000fce0008000f00 */
.L_x_268:
[----:B-1----:R1:W2:Y:S02]  /*b250*/  SYNCS.PHASECHK.TRANS64.TRYWAIT P0, [R0+URZ], R3 ;  /* 0x00000003000075a7 */ /* 0x0022a400080011ff */
[----:B--2---:R-:W-:Y:S05]  /*b260*/  @!P0 NANOSLEEP.SYNCS 0x989680 ;  /* 0x009896800000895d */ /* 0x004fea0003900000 */
[----:B------:R-:W2:Y:S02]  /*b270*/  @!P0 SYNCS.PHASECHK.TRANS64 P0, [R0+URZ], R3 ;  /* 0x00000003000085a7 */ /* 0x000ea400080010ff */
[----:B--2---:R-:W-:Y:S05]  /*b280*/  @!P0 BRA `(.L_x_268) ;  /* 0xfffffffc00f08947 */ /* 0x004fea000383ffff */
[----:B------:R-:W-:Y:S05]  /*b290*/  BRA `(.L_x_269) ;  /* 0xffffff8c00407947 */ /* 0x000fea000383ffff */
.L_x_85:
[----:B------:R-:W-:-:S07]  /*b2a0*/  MOV R0, UR7 ;  /* 0x0000000700007c02 */ /* 0x000fce0008000f00 */
.L_x_270:
[----:B-1----:R1:W2:Y:S02]  /*b2b0*/  SYNCS.PHASECHK.TRANS64.TRYWAIT P1, [R0+URZ+0x150], R2 ;  /* 0x00015002000075a7 */ /* 0x0022a400080211ff */
[----:B--2---:R-:W-:Y:S05]  /*b2c0*/  @!P1 NANOSLEEP.SYNCS 0x989680 ;  /* 0x009896800000995d */ /* 0x004fea0003900000 */
[----:B------:R-:W2:Y:S02]  /*b2d0*/  @!P1 SYNCS.PHASECHK.TRANS64 P1, [R0+URZ+0x150], R2 ;  /* 0x00015002000095a7 */ /* 0x000ea400080210ff */
[----:B--2---:R-:W-:Y:S05]  /*b2e0*/  @!P1 BRA `(.L_x_270) ;  /* 0xfffffffc00f09947 */ /* 0x004fea000383ffff */
[----:B------:R-:W-:Y:S05]  /*b2f0*/  BRA `(.L_x_271) ;  /* 0xffffff8c008c7947 */ /* 0x000fea000383ffff */
.L_x_90:
[----:B--2---:R2:W4:Y:S02]  /*b300*/  SYNCS.PHASECHK.TRANS64.TRYWAIT P0, [R0+URZ+0xd0], R2 ;  /* 0x0000d002000075a7 */ /* 0x00452400080011ff */
[----:B----4-:R-:W-:Y:S05]  /*b310*/  @!P0 NANOSLEEP.SYNCS 0x989680 ;  /* 0x009896800000895d */ /* 0x010fea0003900000 */
[----:B------:R-:W4:Y:S02]  /*b320*/  @!P0 SYNCS.PHASECHK.TRANS64 P0, [R0+URZ+0xd0], R2 ;  /* 0x0000d002000085a7 */ /* 0x000f2400080010ff */
[----:B----4-:R-:W-:Y:S05]  /*b330*/  @!P0 BRA `(.L_x_90) ;  /* 0xfffffffc00f08947 */ /* 0x010fea000383ffff */
[----:B------:R-:W-:Y:S05]  /*b340*/  BRA `(.L_x_272) ;  /* 0xffffff9000a07947 */ /* 0x000fea000383ffff */
.L_x_93:
[----:B------:R-:W-:Y:S07]  /*b350*/  MOV R0, UR7 ;  /* 0x0000000700007c02 */ /* 0x000fee0008000f00 */
.L_x_273:
[----:B--2---:R2:W4:Y:S02]  /*b360*/  SYNCS.PHASECHK.TRANS64.TRYWAIT P0, [R0+URZ+0xc8], R2 ;  /* 0x0000c802000075a7 */ /* 0x00452400080011ff */
[----:B----4-:R-:W-:Y:S05]  /*b370*/  @!P0 NANOSLEEP.SYNCS 0x989680 ;  /* 0x009896800000895d */ /* 0x010fea0003900000 */
[----:B------:R-:W4:Y:S02]  /*b380*/  @!P0 SYNCS.PHASECHK.TRANS64 P0, [R0+URZ+0xc8], R2 ;  /* 0x0000c802000085a7 */ /* 0x000f2400080010ff */
[----:B----4-:R-:W-:Y:S05]  /*b390*/  @!P0 BRA `(.L_x_273) ;  /* 0xfffffffc00f08947 */ /* 0x010fea000383ffff */
[----:B------:R-:W-:Y:S05]  /*b3a0*/  BRA `(.L_x_92) ;  /* 0xffffff9400807947 */ /* 0x000fea000383ffff */
.L_x_96:
[----:B------:R-:W-:Y:S07]  /*b3b0*/  MOV R0, UR7 ;  /* 0x0000000700007c02 */ /* 0x000fee0008000f00 */
.L_x_274:
[----:B-1----:R1:W2:Y:S02]  /*b3c0*/  SYNCS.PHASECHK.TRANS64.TRYWAIT P0, [R0+URZ+0xa0], R22 ;  /* 0x0000a016000075a7 */ /* 0x0022a400080011ff */
[----:B--2---:R-:W-:Y:S05]  /*b3d0*/  @!P0 NANOSLEEP.SYNCS 0x989680 ;  /* 0x009896800000895d */ /* 0x004fea0003900000 */
[----:B------:R-:W2:Y:S02]  /*b3e0*/  @!P0 SYNCS.PHASECHK.TRANS64 P0, [R0+URZ+0xa0], R22 ;  /* 0x0000a016000085a7 */ /* 0x000ea400080010ff */
[----:B--2---:R-:W-:Y:S05]  /*b3f0*/  @!P0 BRA `(.L_x_274) ;  /* 0xfffffffc00f08947 */ /* 0x004fea000383ffff */
[----:B------:R-:W-:Y:S05]  /*b400*/  BRA `(.L_x_275) ;  /* 0xffffff9400f87947 */ /* 0x000fea000383ffff */
.L_x_97:
[----:B------:R-:W-:Y:S07]  /*b410*/  MOV R0, UR7 ;  /* 0x0000000700007c02 */ /* 0x000fee0008000f00 */
.L_x_276:
[----:B-1----:R1:W2:Y:S02]  /*b420*/  SYNCS.PHASECHK.TRANS64.TRYWAIT P0, [R0+URZ+0xa8], R22 ;  /* 0x0000a816000075a7 */ /* 0x0022a400080011ff */
[----:B--2---:R-:W-:Y:S05]  /*b430*/  @!P0 NANOSLEEP.SYNCS 0x989680 ;  /* 0x009896800000895d */ /* 0x004fea0003900000 */
[----:B------:R-:W2:Y:S02]  /*b440*/  @!P0 SYNCS.PHASECHK.TRANS64 P0, [R0+URZ+0xa8], R22 ;  /* 0x0000a816000085a7 */ /* 0x000ea400080010ff */
[----:B--2---:R-:W-:Y:S05]  /*b450*/  @!P0 BRA `(.L_x_276) ;  /* 0xfffffffc00f08947 */ /* 0x004fea000383ffff */
[----:B------:R-:W-:Y:S05]  /*b460*/  BRA `(.L_x_277) ;  /* 0xffffff9800507947 */ /* 0x000fea000383ffff */
.L_x_98:
[----:B------:R-:W-:Y:S07]  /*b470*/  MOV R0, UR7 ;  /* 0x0000000700007c02 */ /* 0x000fee0008000f00 */
.L_x_278:
[----:B-1----:R1:W2:Y:S02]  /*b480*/  SYNCS.PHASECHK.TRANS64.TRYWAIT P0, [R0+URZ+0xb0], R22 ;  /* 0x0000b016000075a7 */ /* 0x0022a400080011ff */
[----:B--2---:R-:W-:Y:S05]  /*b490*/  @!P0 NANOSLEEP.SYNCS 0x989680 ;  /* 0x009896800000895d */ /* 0x004fea0003900000 */
[----:B------:R-:W2:Y:S02]  /*b4a0*/  @!P0 SYNCS.PHASECHK.TRANS64 P0, [R0+URZ+0xb0], R22 ;  /* 0x0000b016000085a7 */ /* 0x000ea400080010ff */
[----:B--2---:R-:W-:Y:S05]  /*b4b0*/  @!P0 BRA `(.L_x_278) ;  /* 0xfffffffc00f08947 */ /* 0x004fea000383ffff */
[----:B------:R-:W-:Y:S05]  /*b4c0*/  BRA `(.L_x_279) ;  /* 0xffffff9800ac7947 */ /* 0x000fea000383ffff */
.L_x_99:
[----:B------:R-:W-:Y:S07]  /*b4d0*/  MOV R0, UR7 ;  /* 0x0000000700007c02 */ /* 0x000fee0008000f00 */
.L_x_280:
[----:B-1----:R1:W2:Y:S02]  /*b4e0*/  SYNCS.PHASECHK.TRANS64.TRYWAIT P0, [R0+URZ+0xb8], R22 ;  /* 0x0000b816000075a7 */ /* 0x0022a400080011ff */
[----:B--2---:R-:W-:Y:S05]  /*b4f0*/  @!P0 NANOSLEEP.SYNCS 0x989680 ;  /* 0x009896800000895d */ /* 0x004fea0003900000 */
[----:B------:R-:W2:Y:S02]  /*b500*/  @!P0 SYNCS.PHASECHK.TRANS64 P0, [R0+URZ+0xb8], R22 ;  /* 0x0000b816000085a7 */ /* 0x000ea400080010ff */
[----:B--2---:R-:W-:Y:S05]  /*b510*/  @!P0 BRA `(.L_x_280) ;  /* 0xfffffffc00f08947 */ /* 0x004fea000383ffff */
[----:B------:R-:W-:Y:S05]  /*b520*/  BRA `(.L_x_281) ;  /* 0xffffff9c004c7947 */ /* 0x000fea000383ffff */
.L_x_101:
[----:B------:R-:W-:-:S07]  /*b530*/  MOV R0, UR7 ;  /* 0x0000000700007c02 */ /* 0x000fce0008000f00 */
.L_x_282:
[----:B-1----:R1:W4:Y:S02]  /*b540*/  SYNCS.PHASECHK.TRANS64.TRYWAIT P0, [R0+URZ+0xa0], R2 ;  /* 0x0000a002000075a7 */ /* 0x00232400080011ff */
[----:B----4-:R-:W-:Y:S05]  /*b550*/  @!P0 NANOSLEEP.SYNCS 0x989680 ;  /* 0x009896800000895d */ /* 0x010fea0003900000 */
[----:B------:R-:W4:Y:S02]  /*b560*/  @!P0 SYNCS.PHASECHK.TRANS64 P0, [R0+URZ+0xa0], R2 ;  /* 0x0000a002000085a7 */ /* 0x000f2400080010ff */
[----:B----4-:R-:W-:Y:S05]  /*b570*/  @!P0 BRA `(.L_x_282) ;  /* 0xfffffffc00f08947 */ /* 0x010fea000383ffff */
[----:B------:R-:W-:Y:S05]  /*b580*/  BRA `(.L_x_283) ;  /* 0xffffff9c00d47947 */ /* 0x000fea000383ffff */
.L_x_102:
[----:B-1----:R-:W-:-:S07]  /*b590*/  MOV R0, UR7 ;  /* 0x0000000700007c02 */ /* 0x002fce0008000f00 */
.L_x_284:
[----:B-1----:R1:W4:Y:S02]  /*b5a0*/  SYNCS.PHASECHK.TRANS64.TRYWAIT P0, [R0+URZ+0xa8], R2 ;  /* 0x0000a802000075a7 */ /* 0x00232400080011ff */
[----:B----4-:R-:W-:Y:S05]  /*b5b0*/  @!P0 NANOSLEEP.SYNCS 0x989680 ;  /* 0x009896800000895d */ /* 0x010fea0003900000 */
[----:B------:R-:W4:Y:S02]  /*b5c0*/  @!P0 SYNCS.PHASECHK.TRANS64 P0, [R0+URZ+0xa8], R2 ;  /* 0x0000a802000085a7 */ /* 0x000f2400080010ff */
[----:B----4-:R-:W-:Y:S05]  /*b5d0*/  @!P0 BRA `(.L_x_284) ;  /* 0xfffffffc00f08947 */ /* 0x010fea000383ffff */
[----:B------:R-:W-:Y:S05]  /*b5e0*/  BRA `(.L_x_285) ;  /* 0xffffff9c00c47947 */ /* 0x000fea000383ffff */
.L_x_103:
[----:B-1----:R-:W-:-:S07]  /*b5f0*/  MOV R0, UR7 ;  /* 0x0000000700007c02 */ /* 0x002fce0008000f00 */
.L_x_286:
[----:B-1----:R1:W4:Y:S02]  /*b600*/  SYNCS.PHASECHK.TRANS64.TRYWAIT P0, [R0+URZ+0xb0], R2 ;  /* 0x0000b002000075a7 */ /* 0x00232400080011ff */
[----:B----4-:R-:W-:Y:S05]  /*b610*/  @!P0 NANOSLEEP.SYNCS 0x989680 ;  /* 0x009896800000895d */ /* 0x010fea0003900000 */
[----:B------:R-:W4:Y:S02]  /*b620*/  @!P0 SYNCS.PHASECHK.TRANS64 P0, [R0+URZ+0xb0], R2 ;  /* 0x0000b002000085a7 */ /* 0x000f2400080010ff */
[----:B----4-:R-:W-:Y:S05]  /*b630*/  @!P0 BRA `(.L_x_286) ;  /* 0xfffffffc00f08947 */ /* 0x010fea000383ffff */
[----:B------:R-:W-:Y:S05]  /*b640*/  BRA `(.L_x_287) ;  /* 0xffffff9c00b47947 */ /* 0x000fea000383ffff */
.L_x_105:
[----:B-1----:R1:W2:Y:S02]  /*b650*/  SYNCS.PHASECHK.TRANS64.TRYWAIT P0, [R0+URZ+0xd0], R2 ;  /* 0x0000d002000075a7 */ /* 0x0022a400080011ff */
[----:B--2---:R-:W-:Y:S05]  /*b660*/  @!P0 NANOSLEEP.SYNCS 0x989680 ;  /* 0x009896800000895d */ /* 0x004fea0003900000 */
[----:B------:R-:W2:Y:S02]  /*b670*/  @!P0 SYNCS.PHASECHK.TRANS64 P0, [R0+URZ+0xd0], R2 ;  /* 0x0000d002000085a7 */ /* 0x000ea400080010ff */
[----:B--2---:R-:W-:Y:S05]  /*b680*/  @!P0 BRA `(.L_x_105) ;  /* 0xfffffffc00f08947 */ /* 0x004fea000383ffff */
[----:B------:R-:W-:Y:S05]  /*b690*/  BRA `(.L_x_288) ;  /* 0xffffffa000607947 */ /* 0x000fea000383ffff */
.L_x_119:
[----:B-1----:R1:W2:Y:S02]  /*b6a0*/  SYNCS.PHASECHK.TRANS64.TRYWAIT P0, [R2+URZ+0x80], R0 ;  /* 0x00008000020075a7 */ /* 0x0022a400080011ff */
[----:B--2---:R-:W-:Y:S05]  /*b6b0*/  @!P0 NANOSLEEP.SYNCS 0x989680 ;  /* 0x009896800000895d */ /* 0x004fea0003900000 */
[----:B------:R-:W2:Y:S02]  /*b6c0*/  @!P0 SYNCS.PHASECHK.TRANS64 P0, [R2+URZ+0x80], R0 ;  /* 0x00008000020085a7 */ /* 0x000ea400080010ff */
[----:B--2---:R-:W-:Y:S05]  /*b6d0*/  @!P0 BRA `(.L_x_119) ;  /* 0xfffffffc00f08947 */ /* 0x004fea000383ffff */
[----:B------:R-:W-:Y:S05]  /*b6e0*/  BRA `(.L_x_118) ;  /* 0xffffffac00c07947 */ /* 0x000fea000383ffff */
.L_x_122:
[----:B------:R1:W1:Y:S02]  /*b6f0*/  SYNCS.PHASECHK.TRANS64.TRYWAIT P1, [R112+URZ+0xf0], R0 ;  /* 0x0000f000700075a7 */ /* 0x00026400080211ff */
[----:B-1----:R-:W-:Y:S05]  /*b700*/  @!P1 NANOSLEEP.SYNCS 0x989680 ;  /* 0x009896800000995d */ /* 0x002fea0003900000 */
[----:B------:R-:W1:Y:S02]  /*b710*/  @!P1 SYNCS.PHASECHK.TRANS64 P1, [R112+URZ+0xf0], R0 ;  /* 0x0000f000700095a7 */ /* 0x000e6400080210ff */
[----:B-1----:R-:W-:Y:S05]  /*b720*/  @!P1 BRA `(.L_x_122) ;  /* 0xfffffffc00f09947 */ /* 0x002fea000383ffff */
[----:B------:R-:W-:Y:S05]  /*b730*/  BRA `(.L_x_121) ;  /* 0xffffffb000107947 */ /* 0x000fea000383ffff */
        .weak           $__internal_0_$__cuda_sm10x_tcgen05_guardrail_trap_col_being_dealloced_not_returned_by_alloc
        .type           $__internal_0_$__cuda_sm10x_tcgen05_guardrail_trap_col_being_dealloced_not_returned_by_alloc,@function
        .size           $__internal_0_$__cuda_sm10x_tcgen05_guardrail_trap_col_being_dealloced_not_returned_by_alloc,($__internal_1_$__cuda_sm10x_tcgen05_guardrail_trap_phase_invalid_during_alloc - $__internal_0_$__cuda_sm10x_tcgen05_guardrail_trap_col_being_dealloced_not_returned_by_alloc)
$__internal_0_$__cuda_sm10x_tcgen05_guardrail_trap_col_being_dealloced_not_returned_by_alloc:
[----:B------:R-:W-:Y:S05]  /*b740*/  BPT.TRAP 0x1 ;  /* 0x000000040000795c */ /* 0x000fea0000300000 */
[----:B------:R-:W-:-:S04]  /*b750*/  HFMA2 R3, -RZ, RZ, 0, 0 ;  /* 0x00000000ff037431 */ /* 0x000fc800000001ff */
[----:B------:R-:W-:Y:S05]  /*b760*/  RET.REL.NODEC R2 `(_ZN7cutlass13device_kernelINS_4gemm6kernel13GemmUniversalIN4cute5tupleIJiiiiEEENS1_10collective13CollectiveMmaINS1_35MainloopSm100TmaUmmaWarpSpecializedILi8ELi2ELi4ENS5_IJNS4_1CILi2EEENSA_ILi1EEESC_EEEEENS5_IJNSA_ILi128EEENSA_ILi256EEENSA_ILi64EEEEEENS_6half_tENS5_IJlSC_lEEESJ_SK_NS4_8TiledMMAINS4_8MMA_AtomIJNS4_26SM100_MMA_F16BF16_2x1SM_SSISJ_SJ_fLi128ELi256ELNS4_4UMMA5MajorE0ELSP_0ELNSO_7ScaleInE0ELSQ_0EEEEEENS4_6LayoutINS5_IJSC_SC_SC_EEENS5_IJNSA_ILi0EEESV_SV_EEEEENS5_IJNS4_10UnderscoreESY_SY_EEEEENS4_18SM100_TMA_2SM_LOADENS4_14ComposedLayoutINS4_7SwizzleILi3ELi4ELi3EEENS4_18smem_ptr_flag_bitsILi16EEENST_INS5_IJNSA_ILi8EEESH_EEENS5_IJSH_SC_EEEEEEEvNS4_8identityES11_S1B_vS1C_EENS_8epilogue10collective18CollectiveEpilogueINS1E_23Sm100TmaWarpSpecializedILi4ELi2ELi32ELb1ELb0EEEJNS5_IJSH_SG_SH_EEENS5_IJNST_ISH_SC_EENST_INS5_IJNSA_ILi32EEESB_EEENS5_IJSC_SF_EEEEEEEESJ_SK_SJ_SK_NS1E_6fusion15FusionCallbacksIS1I_NS1Q_13LinCombEltActINS1E_6thread4SiLuESJ_fSJ_fLNS_15FloatRoundStyleE2EEES1J_S1P_JEEENS4_5SM1004TMEM4LOAD26SM100_TMEM_LOAD_32dp32b32xENS4_13SM90_TMA_LOADENS12_INS13_ILi2ELi4ELi3EEES16_NST_INS5_IJS17_S1L_EEENS5_IJS1L_SC_EEEEEEENS4_39AutoVectorizingCopyWithAssumedAlignmentILi128EEENS4_14SM90_TMA_STOREES27_S29_S29_EEEvvEEEEvNT_6ParamsE) ;  /* 0xffffff4802247950 */ /* 0x000fea0003c3ffff */
        .weak           $__internal_1_$__cuda_sm10x_tcgen05_guardrail_trap_phase_invalid_during_alloc
        .type           $__internal_1_$__cuda_sm10x_tcgen05_guardrail_trap_phase_invalid_during_alloc,@function
        .size           $__internal_1_$__cuda_sm10x_tcgen05_guardrail_trap_phase_invalid_during_alloc,($__internal_2_$__cuda_sm10x_tcgen05_guardrail_trap_unallocated_columns_being_dealloced - $__internal_1_$__cuda_sm10x_tcgen05_guardrail_trap_phase_invalid_during_alloc)
$__internal_1_$__cuda_sm10x_tcgen05_guardrail_trap_phase_invalid_during_alloc:
[----:B------:R-:W-:Y:S05]  /*b770*/  BPT.TRAP 0x1 ;  /* 0x000000040000795c */ /* 0x000fea0000300000 */
[----:B------:R-:W-:-:S04]  /*b780*/  MOV R3, 0x0 ;  /* 0x0000000000037802 */ /* 0x000fc80000000f00 */
[----:B------:R-:W-:Y:S05]  /*b790*/  RET.REL.NODEC R2 `(_ZN7cutlass13device_kernelINS_4gemm6kernel13GemmUniversalIN4cute5tupleIJiiiiEEENS1_10collective13CollectiveMmaINS1_35MainloopSm100TmaUmmaWarpSpecializedILi8ELi2ELi4ENS5_IJNS4_1CILi2EEENSA_ILi1EEESC_EEEEENS5_IJNSA_ILi128EEENSA_ILi256EEENSA_ILi64EEEEEENS_6half_tENS5_IJlSC_lEEESJ_SK_NS4_8TiledMMAINS4_8MMA_AtomIJNS4_26SM100_MMA_F16BF16_2x1SM_SSISJ_SJ_fLi128ELi256ELNS4_4UMMA5MajorE0ELSP_0ELNSO_7ScaleInE0ELSQ_0EEEEEENS4_6LayoutINS5_IJSC_SC_SC_EEENS5_IJNSA_ILi0EEESV_SV_EEEEENS5_IJNS4_10UnderscoreESY_SY_EEEEENS4_18SM100_TMA_2SM_LOADENS4_14ComposedLayoutINS4_7SwizzleILi3ELi4ELi3EEENS4_18smem_ptr_flag_bitsILi16EEENST_INS5_IJNSA_ILi8EEESH_EEENS5_IJSH_SC_EEEEEEEvNS4_8identityES11_S1B_vS1C_EENS_8epilogue10collective18CollectiveEpilogueINS1E_23Sm100TmaWarpSpecializedILi4ELi2ELi32ELb1ELb0EEEJNS5_IJSH_SG_SH_EEENS5_IJNST_ISH_SC_EENST_INS5_IJNSA_ILi32EEESB_EEENS5_IJSC_SF_EEEEEEEESJ_SK_SJ_SK_NS1E_6fusion15FusionCallbacksIS1I_NS1Q_13LinCombEltActINS1E_6thread4SiLuESJ_fSJ_fLNS_15FloatRoundStyleE2EEES1J_S1P_JEEENS4_5SM1004TMEM4LOAD26SM100_TMEM_LOAD_32dp32b32xENS4_13SM90_TMA_LOADENS12_INS13_ILi2ELi4ELi3EEES16_NST_INS5_IJS17_S1L_EEENS5_IJS1L_SC_EEEEEEENS4_39AutoVectorizingCopyWithAssumedAlignmentILi128EEENS4_14SM90_TMA_STOREES27_S29_S29_EEEvvEEEEvNT_6ParamsE) ;  /* 0xffffff4802187950 */ /* 0x000fea0003c3ffff */
        .weak           $__internal_2_$__cuda_sm10x_tcgen05_guardrail_trap_unallocated_columns_being_dealloced
        .type           $__internal_2_$__cuda_sm10x_tcgen05_guardrail_trap_unallocated_columns_being_dealloced,@function
        .size           $__internal_2_$__cuda_sm10x_tcgen05_guardrail_trap_unallocated_columns_being_dealloced,($__internal_3_$__cuda_sm20_rcp_rn_f32_slowpath - $__internal_2_$__cuda_sm10x_tcgen05_guardrail_trap_unallocated_columns_being_dealloced)
$__internal_2_$__cuda_sm10x_tcgen05_guardrail_trap_unallocated_columns_being_dealloced:
[----:B------:R-:W-:Y:S05]  /*b7a0*/  BPT.TRAP 0x1 ;  /* 0x000000040000795c */ /* 0x000fea0000300000 */
[----:B------:R-:W-:-:S04]  /*b7b0*/  HFMA2 R3, -RZ, RZ, 0, 0 ;  /* 0x00000000ff037431 */ /* 0x000fc800000001ff */
[----:B------:R-:W-:Y:S05]  /*b7c0*/  RET.REL.NODEC R2 `(_ZN7cutlass13device_kernelINS_4gemm6kernel13GemmUniversalIN4cute5tupleIJiiiiEEENS1_10collective13CollectiveMmaINS1_35MainloopSm100TmaUmmaWarpSpecializedILi8ELi2ELi4ENS5_IJNS4_1CILi2EEENSA_ILi1EEESC_EEEEENS5_IJNSA_ILi128EEENSA_ILi256EEENSA_ILi64EEEEEENS_6half_tENS5_IJlSC_lEEESJ_SK_NS4_8TiledMMAINS4_8MMA_AtomIJNS4_26SM100_MMA_F16BF16_2x1SM_SSISJ_SJ_fLi128ELi256ELNS4_4UMMA5MajorE0ELSP_0ELNSO_7ScaleInE0ELSQ_0EEEEEENS4_6LayoutINS5_IJSC_SC_SC_EEENS5_IJNSA_ILi0EEESV_SV_EEEEENS5_IJNS4_10UnderscoreESY_SY_EEEEENS4_18SM100_TMA_2SM_LOADENS4_14ComposedLayoutINS4_7SwizzleILi3ELi4ELi3EEENS4_18smem_ptr_flag_bitsILi16EEENST_INS5_IJNSA_ILi8EEESH_EEENS5_IJSH_SC_EEEEEEEvNS4_8identityES11_S1B_vS1C_EENS_8epilogue10collective18CollectiveEpilogueINS1E_23Sm100TmaWarpSpecializedILi4ELi2ELi32ELb1ELb0EEEJNS5_IJSH_SG_SH_EEENS5_IJNST_ISH_SC_EENST_INS5_IJNSA_ILi32EEESB_EEENS5_IJSC_SF_EEEEEEEESJ_SK_SJ_SK_NS1E_6fusion15FusionCallbacksIS1I_NS1Q_13LinCombEltActINS1E_6thread4SiLuESJ_fSJ_fLNS_15FloatRoundStyleE2EEES1J_S1P_JEEENS4_5SM1004TMEM4LOAD26SM100_TMEM_LOAD_32dp32b32xENS4_13SM90_TMA_LOADENS12_INS13_ILi2ELi4ELi3EEES16_NST_INS5_IJS17_S1L_EEENS5_IJS1L_SC_EEEEEEENS4_39AutoVectorizingCopyWithAssumedAlignmentILi128EEENS4_14SM90_TMA_STOREES27_S29_S29_EEEvvEEEEvNT_6ParamsE) ;  /* 0xffffff48020c7950 */ /* 0x000fea0003c3ffff */
        .weak           $__internal_3_$__cuda_sm20_rcp_rn_f32_slowpath
        .type           $__internal_3_$__cuda_sm20_rcp_rn_f32_slowpath,@function
        .size           $__internal_3_$__cuda_sm20_rcp_rn_f32_slowpath,(.L_x_294 - $__internal_3_$__cuda_sm20_rcp_rn_f32_slowpath)
$__internal_3_$__cuda_sm20_rcp_rn_f32_slowpath:
[----:B------:R-:W-:Y:S01]  /*b7d0*/  IMAD.SHL.U32 R80, R83, 0x2, RZ ;  /* 0x0000000253507824 */ /* 0x000fe200078e00ff */
[----:B------:R-:W-:Y:S04]  /*b7e0*/  BSSY.RECONVERGENT B0, `(.L_x_289) ;  /* 0x0000030000007945 */ /* 0x000fe80003800200 */
[----:B------:R-:W-:-:S04]  /*b7f0*/  SHF.R.U32.HI R80, RZ, 0x18, R80 ;  /* 0x00000018ff507819 */ /* 0x000fc80000011650 */
[----:B------:R-:W-:-:S13]  /*b800*/  ISETP.NE.U32.AND P0, PT, R80, RZ, PT ;  /* 0x000000ff5000720c */ /* 0x000fda0003f05070 */
[----:B------:R-:W-:Y:S05]  /*b810*/  @P0 BRA `(.L_x_290) ;  /* 0x0000000000280947 */ /* 0x000fea0003800000 */
[----:B------:R-:W-:-:S04]  /*b820*/  SHF.L.U32 R64, R83, 0x1, RZ ;  /* 0x0000000153407819 */ /* 0x000fc800000006ff */
[----:B------:R-:W-:-:S13]  /*b830*/  ISETP.NE.AND P0, PT, R64, RZ, PT ;  /* 0x000000ff4000720c */ /* 0x000fda0003f05270 */
[----:B------:R-:W-:Y:S01]  /*b840*/  @P0 FFMA R80, R83, 1.84467440737095516160e+19, RZ ;  /* 0x5f80000053500823 */ /* 0x000fe200000000ff */
[----:B------:R-:W-:Y:S08]  /*b850*/  @!P0 MUFU.RCP R81, R83 ;  /* 0x0000005300518308 */ /* 0x000ff00000001000 */
[----:B------:R-:W1:Y:S02]  /*b860*/  @P0 MUFU.RCP R64, R80 ;  /* 0x0000005000400308 */ /* 0x000e640000001000 */
[----:B-1----:R-:W-:-:S04]  /*b870*/  @P0 FFMA R80, R80, R64, -1 ;  /* 0xbf80000050500423 */ /* 0x002fc80000000040 */
[----:B------:R-:W-:-:S04]  /*b880*/  @P0 FADD.FTZ R80, -R80, -RZ ;  /* 0x800000ff50500221 */ /* 0x000fc80000010100 */
[----:B------:R-:W-:-:S04]  /*b890*/  @P0 FFMA R80, R64, R80, R64 ;  /* 0x0000005040500223 */ /* 0x000fc80000000040 */
[----:B------:R-:W-:Y:S01]  /*b8a0*/  @P0 FFMA R81, R80, 1.84467440737095516160e+19, RZ ;  /* 0x5f80000050510823 */ /* 0x000fe200000000ff */
[----:B------:R-:W-:Y:S05]  /*b8b0*/  BRA `(.L_x_291) ;  /* 0x0000000000887947 */ /* 0x000fea0003800000 */
.L_x_290:
[----:B------:R-:W-:-:S04]  /*b8c0*/  IADD3 R64, PT, PT, R80, -0xfd, RZ ;  /* 0xffffff0350407810 */ /* 0x000fc80007ffe0ff */
[----:B------:R-:W-:-:S13]  /*b8d0*/  ISETP.GT.U32.AND P0, PT, R64, 0x1, PT ;  /* 0x000000014000780c */ /* 0x000fda0003f04070 */
[----:B------:R-:W-:Y:S05]  /*b8e0*/  @P0 BRA `(.L_x_292) ;  /* 0x0000000000780947 */ /* 0x000fea0003800000 */
[----:B------:R-:W-:Y:S01]  /*b8f0*/  LOP3.LUT R84, R83, 0x7fffff, RZ, 0xc0, !PT ;  /* 0x007fffff53547812 */ /* 0x000fe200078ec0ff */
[----:B------:R-:W-:Y:S02]  /*b900*/  IMAD.MOV.U32 R81, RZ, RZ, 0x3 ;  /* 0x00000003ff517424 */ /* 0x000fe400078e00ff */
[----:B------:R-:W-:Y:S01]  /*b910*/  VIADD R80, R80, 0xffffff04 ;  /* 0xffffff0450507836 */ /* 0x000fe20000000000 */
[----:B------:R-:W-:Y:S02]  /*b920*/  LOP3.LUT R84, R84, 0x3f800000, RZ, 0xfc, !PT ;  /* 0x3f80000054547812 */ /* 0x000fe400078efcff */
[----:B------:R-:W-:Y:S02]  /*b930*/  SHF.L.U32 R81, R81, R64, RZ ;  /* 0x0000004051517219 */ /* 0x000fe400000006ff */
[----:B------:R-:W1:Y:S02]  /*b940*/  MUFU.RCP R85, R84 ;  /* 0x0000005400557308 */ /* 0x000e640000001000 */
[----:B-1----:R-:W-:-:S04]  /*b950*/  FFMA R84, R84, R85, -1 ;  /* 0xbf80000054547423 */ /* 0x002fc80000000055 */
[----:B------:R-:W-:-:S04]  /*b960*/  FADD.FTZ R84, -R84, -RZ ;  /* 0x800000ff54547221 */ /* 0x000fc80000010100 */
[CCC-:B------:R-:W-:Y:S01]  /*b970*/  FFMA.RM R86, R85.reuse, R84.reuse, R85.reuse ;  /* 0x0000005455567223 */ /* 0x1c0fe20000004055 */
[----:B------:R-:W-:-:S04]  /*b980*/  FFMA.RP R84, R85, R84, R85 ;  /* 0x0000005455547223 */ /* 0x000fc80000008055 */
[C---:B------:R-:W-:Y:S02]  /*b990*/  LOP3.LUT R85, R86.reuse, 0x7fffff, RZ, 0xc0, !PT ;  /* 0x007fffff56557812 */ /* 0x040fe400078ec0ff */
[----:B------:R-:W-:Y:S02]  /*b9a0*/  FSETP.NEU.FTZ.AND P0, PT, R86, R84, PT ;  /* 0x000000545600720b */ /* 0x000fe40003f1d000 */
[----:B------:R-:W-:Y:S02]  /*b9b0*/  LOP3.LUT R85, R85, 0x800000, RZ, 0xfc, !PT ;  /* 0x0080000055557812 */ /* 0x000fe400078efcff */
[----:B------:R-:W-:Y:S02]  /*b9c0*/  SEL R84, RZ, 0xffffffff, !P0 ;  /* 0xffffffffff547807 */ /* 0x000fe40004000000 */
[----:B------:R-:W-:Y:S02]  /*b9d0*/  LOP3.LUT R81, R81, R85, RZ, 0xc0, !PT ;  /* 0x0000005551517212 */ /* 0x000fe400078ec0ff */
[----:B------:R-:W-:Y:S01]  /*b9e0*/  SHF.R.U32.HI R80, RZ, R80, R85 ;  /* 0x00000050ff507219 */ /* 0x000fe20000011655 */
[----:B------:R-:W-:Y:S01]  /*b9f0*/  IMAD.MOV R84, RZ, RZ, -R84 ;  /* 0x000000ffff547224 */ /* 0x000fe200078e0a54 */
[----:B------:R-:W-:-:S04]  /*ba00*/  SHF.R.U32.HI R81, RZ, R64, R81 ;  /* 0x00000040ff517219 */ /* 0x000fc80000011651 */
[----:B------:R-:W-:Y:S02]  /*ba10*/  LOP3.LUT P1, RZ, R84, R64, R85, 0xf8, !PT ;  /* 0x0000004054ff7212 */ /* 0x000fe4000782f855 */
[C---:B------:R-:W-:Y:S02]  /*ba20*/  LOP3.LUT P2, RZ, R81.reuse, 0x1, RZ, 0xc0, !PT ;  /* 0x0000000151ff7812 */ /* 0x040fe4000784c0ff */
[----:B------:R-:W-:-:S04]  /*ba30*/  LOP3.LUT P0, RZ, R81, 0x2, RZ, 0xc0, !PT ;  /* 0x0000000251ff7812 */ /* 0x000fc8000780c0ff */
[----:B------:R-:W-:-:S04]  /*ba40*/  PLOP3.LUT P0, PT, P2, P1, P0, 0xe0, 0x0 ;  /* 0x000000000000781c */ /* 0x000fc80001703c00 */
[----:B------:R-:W-:Y:S02]  /*ba50*/  SEL R64, RZ, 0x1, !P0 ;  /* 0x00000001ff407807 */ /* 0x000fe40004000000 */
[----:B------:R-:W-:-:S03]  /*ba60*/  LOP3.LUT P0, RZ, R83, 0x7fffff, RZ, 0xc0, !PT ;  /* 0x007fffff53ff7812 */ /* 0x000fc6000780c0ff */
[----:B------:R-:W-:-:S05]  /*ba70*/  IMAD.MOV R64, RZ, RZ, -R64 ;  /* 0x000000ffff407224 */ /* 0x000fca00078e0a40 */
[----:B------:R-:W-:-:S13]  /*ba80*/  ISETP.GE.AND P1, PT, R64, RZ, PT ;  /* 0x000000ff4000720c */ /* 0x000fda0003f26270 */
[----:B------:R-:W-:-:S04]  /*ba90*/  @!P1 VIADD R80, R80, 0x1 ;  /* 0x0000000150509836 */ /* 0x000fc80000000000 */
[----:B------:R-:W-:-:S05]  /*baa0*/  @!P0 IMAD.SHL.U32 R80, R80, 0x2, RZ ;  /* 0x0000000250508824 */ /* 0x000fca00078e00ff */
[----:B------:R-:W-:Y:S01]  /*bab0*/  LOP3.LUT R81, R80, 0x80000000, R83, 0xf8, !PT ;  /* 0x8000000050517812 */ /* 0x000fe200078ef853 */
[----:B------:R-:W-:Y:S05]  /*bac0*/  BRA `(.L_x_291) ;  /* 0x0000000000047947 */ /* 0x000fea0003800000 */
.L_x_292:
[----:B------:R1:W2:Y:S02]  /*bad0*/  MUFU.RCP R81, R83 ;  /* 0x0000005300517308 */ /* 0x0002a40000001000 */
.L_x_291:
[----:B------:R-:W-:Y:S05]  /*bae0*/  BSYNC.RECONVERGENT B0 ;  /* 0x0000000000007941 */ /* 0x000fea0003800200 */
.L_x_289:
[----:B-1----:R-:W-:Y:S01]  /*baf0*/  HFMA2 R83, -RZ, RZ, 0, 0 ;  /* 0x00000000ff537431 */ /* 0x002fe200000001ff */
[----:B--2---:R-:W-:-:S03]  /*bb00*/  MOV R64, R81 ;  /* 0x0000005100407202 */ /* 0x004fc60000000f00 */
[----:B------:R-:W-:Y:S05]  /*bb10*/  RET.REL.NODEC R82 `(_ZN7cutlass13device_kernelINS_4gemm6kernel13GemmUniversalIN4cute5tupleIJiiiiEEENS1_10collective13CollectiveMmaINS1_35MainloopSm100TmaUmmaWarpSpecializedILi8ELi2ELi4ENS5_IJNS4_1CILi2EEENSA_ILi1EEESC_EEEEENS5_IJNSA_ILi128EEENSA_ILi256EEENSA_ILi64EEEEEENS_6half_tENS5_IJlSC_lEEESJ_SK_NS4_8TiledMMAINS4_8MMA_AtomIJNS4_26SM100_MMA_F16BF16_2x1SM_SSISJ_SJ_fLi128ELi256ELNS4_4UMMA5MajorE0ELSP_0ELNSO_7ScaleInE0ELSQ_0EEEEEENS4_6LayoutINS5_IJSC_SC_SC_EEENS5_IJNSA_ILi0EEESV_SV_EEEEENS5_IJNS4_10UnderscoreESY_SY_EEEEENS4_18SM100_TMA_2SM_LOADENS4_14ComposedLayoutINS4_7SwizzleILi3ELi4ELi3EEENS4_18smem_ptr_flag_bitsILi16EEENST_INS5_IJNSA_ILi8EEESH_EEENS5_IJSH_SC_EEEEEEEvNS4_8identityES11_S1B_vS1C_EENS_8epilogue10collective18CollectiveEpilogueINS1E_23Sm100TmaWarpSpecializedILi4ELi2ELi32ELb1ELb0EEEJNS5_IJSH_SG_SH_EEENS5_IJNST_ISH_SC_EENST_INS5_IJNSA_ILi32EEESB_EEENS5_IJSC_SF_EEEEEEEESJ_SK_SJ_SK_NS1E_6fusion15FusionCallbacksIS1I_NS1Q_13LinCombEltActINS1E_6thread4SiLuESJ_fSJ_fLNS_15FloatRoundStyleE2EEES1J_S1P_JEEENS4_5SM1004TMEM4LOAD26SM100_TMEM_LOAD_32dp32b32xENS4_13SM90_TMA_LOADENS12_INS13_ILi2ELi4ELi3EEES16_NST_INS5_IJS17_S1L_EEENS5_IJS1L_SC_EEEEEEENS4_39AutoVectorizingCopyWithAssumedAlignmentILi128EEENS4_14SM90_TMA_STOREES27_S29_S29_EEEvvEEEEvNT_6ParamsE) ;  /* 0xffffff4452387950 */ /* 0x000fea0003c3ffff */
.L_x_293:
[----:B------:R-:W-:-:S00]  /*bb20*/  BRA `(.L_x_293) ;  /* 0xfffffffc00fc7947 */ /* 0x000fc0000383ffff */
[----:B------:R-:W-:-:S00]  /*bb30*/  NOP ;  /* 0x0000000000007918 */ /* 0x000fc00000000000 */
        /* <DEDUP_REMOVED lines=12> */
.L_x_294:


//--------------------- .nv.global.init           --------------------------
	.section	.nv.global.init,"aw",@progbits
.nv.global.init:
	.type		$str$27,@object
	.size		$str$27,($str$28 - $str$27)
$str$27:
        /*0000*/ 	.byte	0x28, 0x61, 0x64, 0x64, 0x72, 0x65, 0x73, 0x73, 0x20, 0x26, 0x20, 0x6d, 0x61, 0x73, 0x6b, 0x29
        /*0010*/ 	.byte	0x20, 0x3d, 0x3d, 0x20, 0x30, 0x00
	.type		$str$28,@object
	.size		$str$28,($str$26 - $str$28)
$str$28:
        /*0016*/ 	.byte	0x2f, 0x74, 0x6d, 0x70, 0x2f, 0x63, 0x75, 0x74, 0x6c, 0x61, 0x73, 0x73, 0x5f, 0x73, 0x77, 0x65
        /*0026*/ 	.byte	0x65, 0x70, 0x5f, 0x73, 0x72, 0x63, 0x2f, 0x69, 0x6e, 0x63, 0x6c, 0x75, 0x64, 0x65, 0x2f, 0x63
        /*0036*/ 	.byte	0x75, 0x74, 0x65, 0x2f, 0x70, 0x6f, 0x69, 0x6e, 0x74, 0x65, 0x72, 0x5f, 0x66, 0x6c, 0x61, 0x67
        /*0046*/ 	.byte	0x67, 0x65, 0x64, 0x2e, 0x68, 0x70, 0x70, 0x00
	.type		$str$26,@object
	.size		$str$26,($str$25 - $str$26)
$str$26:
        /*004e*/ 	.byte	0x2f, 0x74, 0x6d, 0x70, 0x2f, 0x63, 0x75, 0x74, 0x6c, 0x61, 0x73, 0x73, 0x5f, 0x73, 0x77, 0x65
        /*005e*/ 	.byte	0x65, 0x70, 0x5f, 0x73, 0x72, 0x63, 0x2f, 0x69, 0x6e, 0x63, 0x6c, 0x75, 0x64, 0x65, 0x2f, 0x63
        /*006e*/ 	.byte	0x75, 0x74, 0x65, 0x2f, 0x61, 0x74, 0x6f, 0x6d, 0x2f, 0x63, 0x6f, 0x70, 0x79, 0x5f, 0x74, 0x72
        /*007e*/ 	.byte	0x61, 0x69, 0x74, 0x73, 0x5f, 0x73, 0x6d, 0x31, 0x30, 0x30, 0x2e, 0x68, 0x70, 0x70, 0x00
	.type		$str$25,@object
	.size		$str$25,(__unnamed_1 - $str$25)
$str$25:
        /*008d*/ 	.byte	0x28, 0x28, 0x75, 0x69, 0x6e, 0x74, 0x33, 0x32, 0x5f, 0x74, 0x28, 0x74, 0x68, 0x72, 0x65, 0x61
        /*009d*/ 	.byte	0x64, 0x49, 0x64, 0x78, 0x2e, 0x78, 0x29, 0x20, 0x2f, 0x20, 0x33, 0x32, 0x29, 0x20, 0x25, 0x20
        /*00ad*/ 	.byte	0x34, 0x29, 0x20, 0x3d, 0x3d, 0x20, 0x28, 0x28, 0x28, 0x74, 0x6d, 0x65, 0x6d, 0x5f, 0x61, 0x64
        /*00bd*/ 	.byte	0x64, 0x72, 0x20, 0x3e, 0x3e, 0x20, 0x31, 0x36, 0x29, 0x20, 0x2f, 0x20, 0x33, 0x32, 0x29, 0x20
        /*00cd*/ 	.byte	0x25, 0x20, 0x34, 0x29, 0x00
	.type		__unnamed_1,@object
	.size		__unnamed_1,(__unnamed_2 - __unnamed_1)
__unnamed_1:
        /*00d2*/ 	.byte	0x61, 0x75, 0x74, 0x6f, 0x20, 0x63, 0x75, 0x74, 0x65, 0x3a, 0x3a, 0x61, 0x73, 0x5f, 0x70, 0x6f
        /* <DEDUP_REMOVED lines=24> */
        /*0262*/ 	.byte	0x39, 0x36, 0x3e, 0x3e, 0x3e, 0x3e, 0x5d, 0x00
	.type		__unnamed_2,@object
	.size		__unnamed_2,(.L_2 - __unnamed_2)
__unnamed_2:
        /* <DEDUP_REMOVED lines=42> */
        /*050a*/ 	.byte	0x3e, 0x3e, 0x5d, 0x00
.L_2:


//--------------------- .nv.shared._ZN7cutlass13device_kernelINS_4gemm6kernel13GemmUniversalIN4cute5tupleIJiiiiEEENS1_10collective13CollectiveMmaINS1_35MainloopSm100TmaUmmaWarpSpecializedILi8ELi2ELi4ENS5_IJNS4_1CILi2EEENSA_ILi1EEESC_EEEEENS5_IJNSA_ILi128EEENSA_ILi256EEENSA_ILi64EEEEEENS_6half_tENS5_IJlSC_lEEESJ_SK_NS4_8TiledMMAINS4_8MMA_AtomIJNS4_26SM100_MMA_F16BF16_2x1SM_SSISJ_SJ_fLi128ELi256ELNS4_4UMMA5MajorE0ELSP_0ELNSO_7ScaleInE0ELSQ_0EEEEEENS4_6LayoutINS5_IJSC_SC_SC_EEENS5_IJNSA_ILi0EEESV_SV_EEEEENS5_IJNS4_10UnderscoreESY_SY_EEEEENS4_18SM100_TMA_2SM_LOADENS4_14ComposedLayoutINS4_7SwizzleILi3ELi4ELi3EEENS4_18smem_ptr_flag_bitsILi16EEENST_INS5_IJNSA_ILi8EEESH_EEENS5_IJSH_SC_EEEEEEEvNS4_8identityES11_S1B_vS1C_EENS_8epilogue10collective18CollectiveEpilogueINS1E_23Sm100TmaWarpSpecializedILi4ELi2ELi32ELb1ELb0EEEJNS5_IJSH_SG_SH_EEENS5_IJNST_ISH_SC_EENST_INS5_IJNSA_ILi32EEESB_EEENS5_IJSC_SF_EEEEEEEESJ_SK_SJ_SK_NS1E_6fusion15FusionCallbacksIS1I_NS1Q_13LinCombEltActINS1E_6thread4SiLuESJ_fSJ_fLNS_15FloatRoundStyleE2EEES1J_S1P_JEEENS4_5SM1004TMEM4LOAD26SM100_TMEM_LOAD_32dp32b32xENS4_13SM90_TMA_LOADENS12_INS13_ILi2ELi4ELi3EEES16_NST_INS5_IJS17_S1L_EEENS5_IJS1L_SC_EEEEEEENS4_39AutoVectorizingCopyWithAssumedAlignmentILi128EEENS4_14SM90_TMA_STOREES27_S29_S29_EEEvvEEEEvNT_6ParamsE --------------------------
	.section	.nv.shared._ZN7cutlass13device_kernelINS_4gemm6kernel13GemmUniversalIN4cute5tupleIJiiiiEEENS1_10collective13CollectiveMmaINS1_35MainloopSm100TmaUmmaWarpSpecializedILi8ELi2ELi4ENS5_IJNS4_1CILi2EEENSA_ILi1EEESC_EEEEENS5_IJNSA_ILi128EEENSA_ILi256EEENSA_ILi64EEEEEENS_6half_tENS5_IJlSC_lEEESJ_SK_NS4_8TiledMMAINS4_8MMA_AtomIJNS4_26SM100_MMA_F16BF16_2x1SM_SSISJ_SJ_fLi128ELi256ELNS4_4UMMA5MajorE0ELSP_0ELNSO_7ScaleInE0ELSQ_0EEEEEENS4_6LayoutINS5_IJSC_SC_SC_EEENS5_IJNSA_ILi0EEESV_SV_EEEEENS5_IJNS4_10UnderscoreESY_SY_EEEEENS4_18SM100_TMA_2SM_LOADENS4_14ComposedLayoutINS4_7SwizzleILi3ELi4ELi3EEENS4_18smem_ptr_flag_bitsILi16EEENST_INS5_IJNSA_ILi8EEESH_EEENS5_IJSH_SC_EEEEEEEvNS4_8identityES11_S1B_vS1C_EENS_8epilogue10collective18CollectiveEpilogueINS1E_23Sm100TmaWarpSpecializedILi4ELi2ELi32ELb1ELb0EEEJNS5_IJSH_SG_SH_EEENS5_IJNST_ISH_SC_EENST_INS5_IJNSA_ILi32EEESB_EEENS5_IJSC_SF_EEEEEEEESJ_SK_SJ_SK_NS1E_6fusion15FusionCallbacksIS1I_NS1Q_13LinCombEltActINS1E_6thread4SiLuESJ_fSJ_fLNS_15FloatRoundStyleE2EEES1J_S1P_JEEENS4_5SM1004TMEM4LOAD26SM100_TMEM_LOAD_32dp32b32xENS4_13SM90_TMA_LOADENS12_INS13_ILi2ELi4ELi3EEES16_NST_INS5_IJS17_S1L_EEENS5_IJS1L_SC_EEEEEEENS4_39AutoVectorizingCopyWithAssumedAlignmentILi128EEENS4_14SM90_TMA_STOREES27_S29_S29_EEEvvEEEEvNT_6ParamsE,"aw",@nobits
	.sectionflags	@""
	.align	16
	.zero		1024


//--------------------- .nv.shared.reserved.0     --------------------------
	.section	.nv.shared.reserved.0,"aw",@nobits
	.weak		__nv_reservedSMEM_offset_0_alias
	.size		__nv_reservedSMEM_offset_0_alias, 0, 64
	.other		__nv_reservedSMEM_offset_0_alias,@"STO_CUDA_RESERVED_SHARED STV_DEFAULT"
__nv_reservedSMEM_offset_0_alias:
	.zero		0
.nv.shared.reserved.0:
	.zero		64
	.weak		__nv_reservedSMEM_tcgen05_partition
	.type		__nv_reservedSMEM_tcgen05_partition,@object
	.size		__nv_reservedSMEM_tcgen05_partition,(.L_0 - __nv_reservedSMEM_tcgen05_partition)
__nv_reservedSMEM_tcgen05_partition:
	.zero		32
.L_0:


//--------------------- .nv.global                --------------------------
	.section	.nv.global,"aw",@nobits
.nv.global:
	.type		_ZN39_INTERNAL_9aa725c0_4_k_cu_54a7a591_29874cute1_E,@object
	.size		_ZN39_INTERNAL_9aa725c0_4_k_cu_54a7a591_29874cute1_E,(_ZN39_INTERNAL_9aa725c0_4_k_cu_54a7a591_29874cuda3std3__45__cpo6cbeginE - _ZN39_INTERNAL_9aa725c0_4_k_cu_54a7a591_29874cute1_E)
_ZN39_INTERNAL_9aa725c0_4_k_cu_54a7a591_29874cute1_E:
	.zero		1
	.type		_ZN39_INTERNAL_9aa725c0_4_k_cu_54a7a591_29874cuda3std3__45__cpo6cbeginE,@object
	.size		_ZN39_INTERNAL_9aa725c0_4_k_cu_54a7a591_29874cuda3std3__45__cpo6cbeginE,(_ZN39_INTERNAL_9aa725c0_4_k_cu_54a7a591_29874cuda3std3__48in_placeE - _ZN39_INTERNAL_9aa725c0_4_k_cu_54a7a591_29874cuda3std3__45__cpo6cbeginE)
_ZN39_INTERNAL_9aa725c0_4_k_cu_54a7a591_29874cuda3std3__45__cpo6cbeginE:
	.zero		1
	.type		_ZN39_INTERNAL_9aa725c0_4_k_cu_54a7a591_29874cuda3std3__48in_placeE,@object
	.size		_ZN39_INTERNAL_9aa725c0_4_k_cu_54a7a591_29874cuda3std3__48in_placeE,(_ZN39_INTERNAL_9aa725c0_4_k_cu_54a7a591_29874cuda3std6ranges3__45__cpo9iter_moveE - _ZN39_INTERNAL_9aa725c0_4_k_cu_54a7a591_29874cuda3std3__48in_placeE)
_ZN39_INTERNAL_9aa725c0_4_k_cu_54a7a591_29874cuda3std3__48in_placeE:
	.zero		1
	.type		_ZN39_INTERNAL_9aa725c0_4_k_cu_54a7a591_29874cuda3std6ranges3__45__cpo9iter_moveE,@object
	.size		_ZN39_INTERNAL_9aa725c0_4_k_cu_54a7a591_29874cuda3std6ranges3__45__cpo9iter_moveE,(_ZN39_INTERNAL_9aa725c0_4_k_cu_54a7a591_29874cuda3std3__45__cpo5beginE - _ZN39_INTERNAL_9aa725c0_4_k_cu_54a7a591_29874cuda3std6ranges3__45__cpo9iter_moveE)
_ZN39_INTERNAL_9aa725c0_4_k_cu_54a7a591_29874cuda3std6ranges3__45__cpo9iter_moveE:
	.zero		1
	.type		_ZN39_INTERNAL_9aa725c0_4_k_cu_54a7a591_29874cuda3std3__45__cpo5beginE,@object
	.size		_ZN39_INTERNAL_9aa725c0_4_k_cu_54a7a591_29874cuda3std3__45__cpo5beginE,(_ZN39_INTERNAL_9aa725c0_4_k_cu_54a7a591_29874cuda3std3__441_GLOBAL__N__9aa725c0_4_k_cu_54a7a591_29876ignoreE - _ZN39_INTERNAL_9aa725c0_4_k_cu_54a7a591_29874cuda3std3__45__cpo5beginE)
_ZN39_INTERNAL_9aa725c0_4_k_cu_54a7a591_29874cuda3std3__45__cpo5beginE:
	.zero		1
	.type		_ZN39_INTERNAL_9aa725c0_4_k_cu_54a7a591_29874cuda3std3__441_GLOBAL__N__9aa725c0_4_k_cu_54a7a591_29876ignoreE,@object
	.size		_ZN39_INTERNAL_9aa725c0_4_k_cu_54a7a591_29874cuda3std3__441_GLOBAL__N__9aa725c0_4_k_cu_54a7a591_29876ignoreE,(_ZN39_INTERNAL_9aa725c0_4_k_cu_54a7a591_29874cute7productE - _ZN39_INTERNAL_9aa725c0_4_k_cu_54a7a591_29874cuda3std3__441_GLOBAL__N__9aa725c0_4_k_cu_54a7a591_29876ignoreE)
_ZN39_INTERNAL_9aa725c0_4_k_cu_54a7a591_29874cuda3std3__441_GLOBAL__N__9aa725c0_4_k_cu_54a7a591_29876ignoreE:
	.zero		1
	.type		_ZN39_INTERNAL_9aa725c0_4_k_cu_54a7a591_29874cute7productE,@object
	.size		_ZN39_INTERNAL_9aa725c0_4_k_cu_54a7a591_29874cute7productE,(_ZN39_INTERNAL_9aa725c0_4_k_cu_54a7a591_29874cuda3std3__45__cpo3endE - _ZN39_INTERNAL_9aa725c0_4_k_cu_54a7a591_29874cute7productE)
_ZN39_INTERNAL_9aa725c0_4_k_cu_54a7a591_29874cute7productE:
	.zero		1
	.type		_ZN39_INTERNAL_9aa725c0_4_k_cu_54a7a591_29874cuda3std3__45__cpo3endE,@object
	.size		_ZN39_INTERNAL_9aa725c0_4_k_cu_54a7a591_29874cuda3std3__45__cpo3endE,(_ZN39_INTERNAL_9aa725c0_4_k_cu_54a7a591_29874cuda3std3__419piecewise_constructE - _ZN39_INTERNAL_9aa725c0_4_k_cu_54a7a591_29874cuda3std3__45__cpo3endE)
_ZN39_INTERNAL_9aa725c0_4_k_cu_54a7a591_29874cuda3std3__45__cpo3endE:
	.zero		1
	.type		_ZN39_INTERNAL_9aa725c0_4_k_cu_54a7a591_29874cuda3std3__419piecewise_constructE,@object
	.size		_ZN39_INTERNAL_9aa725c0_4_k_cu_54a7a591_29874cuda3std3__419piecewise_constructE,(_ZN39_INTERNAL_9aa725c0_4_k_cu_54a7a591_29874cuda3std3__45__cpo4cendE - _ZN39_INTERNAL_9aa725c0_4_k_cu_54a7a591_29874cuda3std3__419piecewise_constructE)
_ZN39_INTERNAL_9aa725c0_4_k_cu_54a7a591_29874cuda3std3__419piecewise_constructE:
	.zero		1
	.type		_ZN39_INTERNAL_9aa725c0_4_k_cu_54a7a591_29874cuda3std3__45__cpo4cendE,@object
	.size		_ZN39_INTERNAL_9aa725c0_4_k_cu_54a7a591_29874cuda3std3__45__cpo4cendE,(_ZN39_INTERNAL_9aa725c0_4_k_cu_54a7a591_29874cuda3std6ranges3__45__cpo4swapE - _ZN39_INTERNAL_9aa725c0_4_k_cu_54a7a591_29874cuda3std3__45__cpo4cendE)
_ZN39_INTERNAL_9aa725c0_4_k_cu_54a7a591_29874cuda3std3__45__cpo4cendE:
	.zero		1
	.type		_ZN39_INTERNAL_9aa725c0_4_k_cu_54a7a591_29874cuda3std6ranges3__45__cpo4swapE,@object
	.size		_ZN39_INTERNAL_9aa725c0_4_k_cu_54a7a591_29874cuda3std6ranges3__45__cpo4swapE,(.L_10 - _ZN39_INTERNAL_9aa725c0_4_k_cu_54a7a591_29874cuda3std6ranges3__45__cpo4swapE)
_ZN39_INTERNAL_9aa725c0_4_k_cu_54a7a591_29874cuda3std6ranges3__45__cpo4swapE:
	.zero		1
.L_10:


//--------------------- .nv.constant0._ZN7cutlass13device_kernelINS_4gemm6kernel13GemmUniversalIN4cute5tupleIJiiiiEEENS1_10collective13CollectiveMmaINS1_35MainloopSm100TmaUmmaWarpSpecializedILi8ELi2ELi4ENS5_IJNS4_1CILi2EEENSA_ILi1EEESC_EEEEENS5_IJNSA_ILi128EEENSA_ILi256EEENSA_ILi64EEEEEENS_6half_tENS5_IJlSC_lEEESJ_SK_NS4_8TiledMMAINS4_8MMA_AtomIJNS4_26SM100_MMA_F16BF16_2x1SM_SSISJ_SJ_fLi128ELi256ELNS4_4UMMA5MajorE0ELSP_0ELNSO_7ScaleInE0ELSQ_0EEEEEENS4_6LayoutINS5_IJSC_SC_SC_EEENS5_IJNSA_ILi0EEESV_SV_EEEEENS5_IJNS4_10UnderscoreESY_SY_EEEEENS4_18SM100_TMA_2SM_LOADENS4_14ComposedLayoutINS4_7SwizzleILi3ELi4ELi3EEENS4_18smem_ptr_flag_bitsILi16EEENST_INS5_IJNSA_ILi8EEESH_EEENS5_IJSH_SC_EEEEEEEvNS4_8identityES11_S1B_vS1C_EENS_8epilogue10collective18CollectiveEpilogueINS1E_23Sm100TmaWarpSpecializedILi4ELi2ELi32ELb1ELb0EEEJNS5_IJSH_SG_SH_EEENS5_IJNST_ISH_SC_EENST_INS5_IJNSA_ILi32EEESB_EEENS5_IJSC_SF_EEEEEEEESJ_SK_SJ_SK_NS1E_6fusion15FusionCallbacksIS1I_NS1Q_13LinCombEltActINS1E_6thread4SiLuESJ_fSJ_fLNS_15FloatRoundStyleE2EEES1J_S1P_JEEENS4_5SM1004TMEM4LOAD26SM100_TMEM_LOAD_32dp32b32xENS4_13SM90_TMA_LOADENS12_INS13_ILi2ELi4ELi3EEES16_NST_INS5_IJS17_S1L_EEENS5_IJS1L_SC_EEEEEEENS4_39AutoVectorizingCopyWithAssumedAlignmentILi128EEENS4_14SM90_TMA_STOREES27_S29_S29_EEEvvEEEEvNT_6ParamsE --------------------------
	.section	.nv.constant0._ZN7cutlass13device_kernelINS_4gemm6kernel13GemmUniversalIN4cute5tupleIJiiiiEEENS1_10collective13CollectiveMmaINS1_35MainloopSm100TmaUmmaWarpSpecializedILi8ELi2ELi4ENS5_IJNS4_1CILi2EEENSA_ILi1EEESC_EEEEENS5_IJNSA_ILi128EEENSA_ILi256EEENSA_ILi64EEEEEENS_6half_tENS5_IJlSC_lEEESJ_SK_NS4_8TiledMMAINS4_8MMA_AtomIJNS4_26SM100_MMA_F16BF16_2x1SM_SSISJ_SJ_fLi128ELi256ELNS4_4UMMA5MajorE0ELSP_0ELNSO_7ScaleInE0ELSQ_0EEEEEENS4_6LayoutINS5_IJSC_SC_SC_EEENS5_IJNSA_ILi0EEESV_SV_EEEEENS5_IJNS4_10UnderscoreESY_SY_EEEEENS4_18SM100_TMA_2SM_LOADENS4_14ComposedLayoutINS4_7SwizzleILi3ELi4ELi3EEENS4_18smem_ptr_flag_bitsILi16EEENST_INS5_IJNSA_ILi8EEESH_EEENS5_IJSH_SC_EEEEEEEvNS4_8identityES11_S1B_vS1C_EENS_8epilogue10collective18CollectiveEpilogueINS1E_23Sm100TmaWarpSpecializedILi4ELi2ELi32ELb1ELb0EEEJNS5_IJSH_SG_SH_EEENS5_IJNST_ISH_SC_EENST_INS5_IJNSA_ILi32EEESB_EEENS5_IJSC_SF_EEEEEEEESJ_SK_SJ_SK_NS1E_6fusion15FusionCallbacksIS1I_NS1Q_13LinCombEltActINS1E_6thread4SiLuESJ_fSJ_fLNS_15FloatRoundStyleE2EEES1J_S1P_JEEENS4_5SM1004TMEM4LOAD26SM100_TMEM_LOAD_32dp32b32xENS4_13SM90_TMA_LOADENS12_INS13_ILi2ELi4ELi3EEES16_NST_INS5_IJS17_S1L_EEENS5_IJS1L_SC_EEEEEEENS4_39AutoVectorizingCopyWithAssumedAlignmentILi128EEENS4_14SM90_TMA_STOREES27_S29_S29_EEEvvEEEEvNT_6ParamsE,"a",@progbits
	.sectionflags	@""
	.align	4
.nv.constant0._ZN7cutlass13device_kernelINS_4gemm6kernel13GemmUniversalIN4cute5tupleIJiiiiEEENS1_10collective13CollectiveMmaINS1_35MainloopSm100TmaUmmaWarpSpecializedILi8ELi2ELi4ENS5_IJNS4_1CILi2EEENSA_ILi1EEESC_EEEEENS5_IJNSA_ILi128EEENSA_ILi256EEENSA_ILi64EEEEEENS_6half_tENS5_IJlSC_lEEESJ_SK_NS4_8TiledMMAINS4_8MMA_AtomIJNS4_26SM100_MMA_F16BF16_2x1SM_SSISJ_SJ_fLi128ELi256ELNS4_4UMMA5MajorE0ELSP_0ELNSO_7ScaleInE0ELSQ_0EEEEEENS4_6LayoutINS5_IJSC_SC_SC_EEENS5_IJNSA_ILi0EEESV_SV_EEEEENS5_IJNS4_10UnderscoreESY_SY_EEEEENS4_18SM100_TMA_2SM_LOADENS4_14ComposedLayoutINS4_7SwizzleILi3ELi4ELi3EEENS4_18smem_ptr_flag_bitsILi16EEENST_INS5_IJNSA_ILi8EEESH_EEENS5_IJSH_SC_EEEEEEEvNS4_8identityES11_S1B_vS1C_EENS_8epilogue10collective18CollectiveEpilogueINS1E_23Sm100TmaWarpSpecializedILi4ELi2ELi32ELb1ELb0EEEJNS5_IJSH_SG_SH_EEENS5_IJNST_ISH_SC_EENST_INS5_IJNSA_ILi32EEESB_EEENS5_IJSC_SF_EEEEEEEESJ_SK_SJ_SK_NS1E_6fusion15FusionCallbacksIS1I_NS1Q_13LinCombEltActINS1E_6thread4SiLuESJ_fSJ_fLNS_15FloatRoundStyleE2EEES1J_S1P_JEEENS4_5SM1004TMEM4LOAD26SM100_TMEM_LOAD_32dp32b32xENS4_13SM90_TMA_LOADENS12_INS13_ILi2ELi4ELi3EEES16_NST_INS5_IJS17_S1L_EEENS5_IJS1L_SC_EEEEEEENS4_39AutoVectorizingCopyWithAssumedAlignmentILi128EEENS4_14SM90_TMA_STOREES27_S29_S29_EEEvvEEEEvNT_6ParamsE:
	.zero		2944


//--------------------- SYMBOLS --------------------------

	.type		.nv.reservedSmem.offset0,@object
	.size		.nv.reservedSmem.offset0,0x4
	.type		.nv.reservedSmem.cap,@object
	.size		.nv.reservedSmem.cap,0x4
	.type		__assertfail,@function
